def matmul_kernel(
    a_ptr,
    b_ptr,
    c_ptr,
    M,
    N,
    K,
    stride_am,
    stride_ak,
    stride_bk,
    stride_bn,
    stride_cm,
    stride_cn,
    BLOCK_M: tl.constexpr,
    BLOCK_N: tl.constexpr,
    BLOCK_K: tl.constexpr,
    GROUP_M: tl.constexpr,
):
    pid = tl.program_id(axis=0)
    num_pid_m = tl.cdiv(M, BLOCK_M)
    num_pid_n = tl.cdiv(N, BLOCK_N)
    num_pid_in_group = GROUP_M * num_pid_n
    group_id = pid // num_pid_in_group
    first_pid_m = group_id * GROUP_M
    group_size_m = min(num_pid_m - first_pid_m, GROUP_M)
    pid_m = first_pid_m + ((pid % num_pid_in_group) % group_size_m)
    pid_n = (pid % num_pid_in_group) // group_size_m

    offs_am = (pid_m * BLOCK_M + tl.arange(0, BLOCK_M)) % M
    offs_bn = (pid_n * BLOCK_N + tl.arange(0, BLOCK_N)) % N
    offs_k = tl.arange(0, BLOCK_K)
    a_ptrs = a_ptr + offs_am[:, None] * stride_am + offs_k[None, :] * stride_ak
    b_ptrs = b_ptr + offs_k[:, None] * stride_bk + offs_bn[None, :] * stride_bn

    acc = tl.zeros((BLOCK_M, BLOCK_N), dtype=tl.float32)
    for kk in range(0, tl.cdiv(K, BLOCK_K)):
        a = tl.load(a_ptrs, mask=offs_k[None, :] < K - kk * BLOCK_K, other=0.0)
        b = tl.load(b_ptrs, mask=offs_k[:, None] < K - kk * BLOCK_K, other=0.0)
        acc = tl.dot(a, b, acc)
        a_ptrs += BLOCK_K * stride_ak
        b_ptrs += BLOCK_K * stride_bk

    c = acc.to(c_ptr.dtype.element_ty)
    offs_cm = pid_m * BLOCK_M + tl.arange(0, BLOCK_M)
    offs_cn = pid_n * BLOCK_N + tl.arange(0, BLOCK_N)
    c_ptrs = c_ptr + offs_cm[:, None] * stride_cm + offs_cn[None, :] * stride_cn
    mask = (offs_cm[:, None] < M) & (offs_cn[None, :] < N)
    tl.store(c_ptrs, c, mask=mask)

# config = {"BLOCK_K": 64, "BLOCK_M": 64, "BLOCK_N": 64, "GROUP_M": 1, "arch": "sm_100", "dtype": "bf16", "num_ctas": 1, "num_stages": 3, "num_warps": 4}
# arch = sm_100


// ===== COMPILED SASS (sm_100a) =====

	.target	sm_100a

	.elftype	@"ET_EXEC"


//--------------------- .note.nv.tkinfo           --------------------------
	.section	.note.nv.tkinfo,"",@"SHT_NOTE"
	.sectionflags	@"SHF_NOTE_NV_TKINFO"
	.tkinfo
        /*0018*/ 	.word	0x00000081
        /*0030*/ 	.string	""
        /*0030*/ 	.string	"ptxas-blackwell"
        /*0030*/ 	.string	"Cuda compilation tools, release 12.9, V12.9.86"
        /*0030*/ 	.string	"Build cuda_12.9.r12.9/compiler.36037853_0"
        /*0030*/ 	.string	"-v  -suppress-debug-info  -lineinfo  -arch sm_100a "



//--------------------- .note.nv.cuver            --------------------------
	.section	.note.nv.cuver,"",@"SHT_NOTE"
	.sectionflags	@"SHF_NOTE_NV_CUVER"
        /*0018*/ 	.short	0x0001
        /*001a*/ 	.short	0x0064
        /*001c*/ 	.short	0x0001
        /*001e*/ 	.short	0x0000
        /*0020*/ 	.short	0x0001
        /*0022*/ 	.short	0x0000


//--------------------- .nv.info                  --------------------------
	.section	.nv.info,"",@"SHT_CUDA_INFO"
	.align	4


	//----- nvinfo : EIATTR_REGCOUNT
	.align		4
        /*0000*/ 	.byte	0x04, 0x2f
        /*0002*/ 	.short	(.L_4 - .L_3)
	.align		4
.L_3:
        /*0004*/ 	.word	index@(matmul_kernel)
        /*0008*/ 	.word	0x000000fe


	//----- nvinfo : EIATTR_FRAME_SIZE
	.align		4
.L_4:
        /*000c*/ 	.byte	0x04, 0x11
        /*000e*/ 	.short	(.L_6 - .L_5)
	.align		4
.L_5:
        /*0010*/ 	.word	index@($__internal_2_$__cuda_sm10x_tcgen05_guardrail_trap_unallocated_columns_being_dealloced)
        /*0014*/ 	.word	0x00000000


	//----- nvinfo : EIATTR_FRAME_SIZE
	.align		4
.L_6:
        /*0018*/ 	.byte	0x04, 0x11
        /*001a*/ 	.short	(.L_8 - .L_7)
	.align		4
.L_7:
        /*001c*/ 	.word	index@($__internal_1_$__cuda_sm10x_tcgen05_guardrail_trap_phase_invalid_during_alloc)
        /*0020*/ 	.word	0x00000000


	//----- nvinfo : EIATTR_FRAME_SIZE
	.align		4
.L_8:
        /*0024*/ 	.byte	0x04, 0x11
        /*0026*/ 	.short	(.L_10 - .L_9)
	.align		4
.L_9:
        /*0028*/ 	.word	index@($__internal_0_$__cuda_sm10x_tcgen05_guardrail_trap_col_being_dealloced_not_returned_by_alloc)
        /*002c*/ 	.word	0x00000000


	//----- nvinfo : EIATTR_FRAME_SIZE
	.align		4
.L_10:
        /*0030*/ 	.byte	0x04, 0x11
        /*0032*/ 	.short	(.L_12 - .L_11)
	.align		4
.L_11:
        /*0034*/ 	.word	index@(matmul_kernel)
        /*0038*/ 	.word	0x00000000


	//----- nvinfo : EIATTR_MIN_STACK_SIZE
	.align		4
.L_12:
        /*003c*/ 	.byte	0x04, 0x12
        /*003e*/ 	.short	(.L_14 - .L_13)
	.align		4
.L_13:
        /*0040*/ 	.word	index@(matmul_kernel)
        /*0044*/ 	.word	0x00000000
.L_14:


//--------------------- .nv.info.matmul_kernel    --------------------------
	.section	.nv.info.matmul_kernel,"",@"SHT_CUDA_INFO"
	.sectionflags	@""
	.align	4


	//----- nvinfo : EIATTR_CUDA_API_VERSION
	.align		4
        /*0000*/ 	.byte	0x04, 0x37
        /*0002*/ 	.short	(.L_16 - .L_15)
.L_15:
        /*0004*/ 	.word	0x00000081


	//----- nvinfo : EIATTR_KPARAM_INFO
	.align		4
.L_16:
        /*0008*/ 	.byte	0x04, 0x17
        /*000a*/ 	.short	(.L_18 - .L_17)
.L_17:
        /*000c*/ 	.word	0x00000000
        /*0010*/ 	.short	0x000d
        /*0012*/ 	.short	0x0048
        /*0014*/ 	.byte	0x00, 0xf4, 0x21, 0x00


	//----- nvinfo : EIATTR_KPARAM_INFO
	.align		4
.L_18:
        /*0018*/ 	.byte	0x04, 0x17
        /*001a*/ 	.short	(.L_20 - .L_19)
.L_19:
        /*001c*/ 	.word	0x00000000
        /*0020*/ 	.short	0x000c
        /*0022*/ 	.short	0x0040
        /*0024*/ 	.byte	0x00, 0xf4, 0x21, 0x00


	//----- nvinfo : EIATTR_KPARAM_INFO
	.align		4
.L_20:
        /*0028*/ 	.byte	0x04, 0x17
        /*002a*/ 	.short	(.L_22 - .L_21)
.L_21:
        /*002c*/ 	.word	0x00000000
        /*0030*/ 	.short	0x000b
        /*0032*/ 	.short	0x0038
        /*0034*/ 	.byte	0x00, 0xf0, 0x11, 0x00


	//----- nvinfo : EIATTR_KPARAM_INFO
	.align		4
.L_22:
        /*0038*/ 	.byte	0x04, 0x17
        /*003a*/ 	.short	(.L_24 - .L_23)
.L_23:
        /*003c*/ 	.word	0x00000000
        /*0040*/ 	.short	0x000a
        /*0042*/ 	.short	0x0034
        /*0044*/ 	.byte	0x00, 0xf0, 0x11, 0x00


	//----- nvinfo : EIATTR_KPARAM_INFO
	.align		4
.L_24:
        /*0048*/ 	.byte	0x04, 0x17
        /*004a*/ 	.short	(.L_26 - .L_25)
.L_25:
        /*004c*/ 	.word	0x00000000
        /*0050*/ 	.short	0x0009
        /*0052*/ 	.short	0x0030
        /*0054*/ 	.byte	0x00, 0xf0, 0x11, 0x00


	//----- nvinfo : EIATTR_KPARAM_INFO
	.align		4
.L_26:
        /*0058*/ 	.byte	0x04, 0x17
        /*005a*/ 	.short	(.L_28 - .L_27)
.L_27:
        /*005c*/ 	.word	0x00000000
        /*0060*/ 	.short	0x0008
        /*0062*/ 	.short	0x002c
        /*0064*/ 	.byte	0x00, 0xf0, 0x11, 0x00


	//----- nvinfo : EIATTR_KPARAM_INFO
	.align		4
.L_28:
        /*0068*/ 	.byte	0x04, 0x17
        /*006a*/ 	.short	(.L_30 - .L_29)
.L_29:
        /*006c*/ 	.word	0x00000000
        /*0070*/ 	.short	0x0007
        /*0072*/ 	.short	0x0028
        /*0074*/ 	.byte	0x00, 0xf0, 0x11, 0x00


	//----- nvinfo : EIATTR_KPARAM_INFO
	.align		4
.L_30:
        /*0078*/ 	.byte	0x04, 0x17
        /*007a*/ 	.short	(.L_32 - .L_31)
.L_31:
        /*007c*/ 	.word	0x00000000
        /*0080*/ 	.short	0x0006
        /*0082*/ 	.short	0x0024
        /*0084*/ 	.byte	0x00, 0xf0, 0x11, 0x00


	//----- nvinfo : EIATTR_KPARAM_INFO
	.align		4
.L_32:
        /*0088*/ 	.byte	0x04, 0x17
        /*008a*/ 	.short	(.L_34 - .L_33)
.L_33:
        /*008c*/ 	.word	0x00000000
        /*0090*/ 	.short	0x0005
        /*0092*/ 	.short	0x0020
        /*0094*/ 	.byte	0x00, 0xf0, 0x11, 0x00


	//----- nvinfo : EIATTR_KPARAM_INFO
	.align		4
.L_34:
        /*0098*/ 	.byte	0x04, 0x17
        /*009a*/ 	.short	(.L_36 - .L_35)
.L_35:
        /*009c*/ 	.word	0x00000000
        /*00a0*/ 	.short	0x0004
        /*00a2*/ 	.short	0x001c
        /*00a4*/ 	.byte	0x00, 0xf0, 0x11, 0x00


	//----- nvinfo : EIATTR_KPARAM_INFO
	.align		4
.L_36:
        /*00a8*/ 	.byte	0x04, 0x17
        /*00aa*/ 	.short	(.L_38 - .L_37)
.L_37:
        /*00ac*/ 	.word	0x00000000
        /*00b0*/ 	.short	0x0003
        /*00b2*/ 	.short	0x0018
        /*00b4*/ 	.byte	0x00, 0xf0, 0x11, 0x00


	//----- nvinfo : EIATTR_KPARAM_INFO
	.align		4
.L_38:
        /*00b8*/ 	.byte	0x04, 0x17
        /*00ba*/ 	.short	(.L_40 - .L_39)
.L_39:
        /*00bc*/ 	.word	0x00000000
        /*00c0*/ 	.short	0x0002
        /*00c2*/ 	.short	0x0010
        /*00c4*/ 	.byte	0x00, 0xf4, 0x21, 0x00


	//----- nvinfo : EIATTR_KPARAM_INFO
	.align		4
.L_40:
        /*00c8*/ 	.byte	0x04, 0x17
        /*00ca*/ 	.short	(.L_42 - .L_41)
.L_41:
        /*00cc*/ 	.word	0x00000000
        /*00d0*/ 	.short	0x0001
        /*00d2*/ 	.short	0x0008
        /*00d4*/ 	.byte	0x00, 0xf4, 0x21, 0x00


	//----- nvinfo : EIATTR_KPARAM_INFO
	.align		4
.L_42:
        /*00d8*/ 	.byte	0x04, 0x17
        /*00da*/ 	.short	(.L_44 - .L_43)
.L_43:
        /*00dc*/ 	.word	0x00000000
        /*00e0*/ 	.short	0x0000
        /*00e2*/ 	.short	0x0000
        /*00e4*/ 	.byte	0x00, 0xf4, 0x21, 0x00


	//----- nvinfo : EIATTR_AT_ENTRY_FRAGMENTS
	.align		4
.L_44:
        /*00e8*/ 	.byte	0x04, 0x4f
        /*00ea*/ 	.short	(.L_46 - .L_45)


	//   ....[0]....
.L_45:
        /*00ec*/ 	.word	0x00000004


	//----- nvinfo : EIATTR_RESERVED_SMEM_USED
	.align		4
.L_46:
        /*00f0*/ 	.byte	0x01, 0x41
	.zero		2


	//----- nvinfo : EIATTR_SPARSE_MMA_MASK
	.align		4
        /*00f4*/ 	.byte	0x03, 0x50
        /*00f6*/ 	.short	0x0000


	//----- nvinfo : EIATTR_TCGEN05_1CTA_USED
	.align		4
        /*00f8*/ 	.byte	0x01, 0x51
	.zero		2


	//----- nvinfo : EIATTR_MAXREG_COUNT
	.align		4
        /*00fc*/ 	.byte	0x03, 0x1b
        /*00fe*/ 	.short	0x00ff


	//----- nvinfo : EIATTR_NUM_BARRIERS
	.align		4
        /*0100*/ 	.byte	0x02, 0x4c
        /*0102*/ 	.byte	0x01
	.zero		1


	//----- nvinfo : EIATTR_INT_WARP_WIDE_INSTR_OFFSETS
	.align		4
        /*0104*/ 	.byte	0x04, 0x31
        /*0106*/ 	.short	(.L_48 - .L_47)


	//   ....[0]....
.L_47:
        /*0108*/ 	.word	0x00002530


	//   ....[1]....
        /*010c*/ 	.word	0x00002540


	//   ....[2]....
        /*0110*/ 	.word	0x00003db0


	//   ....[3]....
        /*0114*/ 	.word	0x00007430


	//   ....[4]....
        /*0118*/ 	.word	0x00007480


	//----- nvinfo : EIATTR_COOP_GROUP_MASK_REGIDS
	.align		4
.L_48:
        /*011c*/ 	.byte	0x04, 0x29
        /*011e*/ 	.short	(.L_50 - .L_49)


	//   ....[0]....
.L_49:
        /*0120*/ 	.word	0xffffffff


	//   ....[1]....
        /*0124*/ 	.word	0xffffffff


	//   ....[2]....
        /*0128*/ 	.word	0xffffffff


	//   ....[3]....
        /*012c*/ 	.word	0xffffffff


	//----- nvinfo : EIATTR_COOP_GROUP_INSTR_OFFSETS
	.align		4
.L_50:
        /*0130*/ 	.byte	0x04, 0x28
        /*0132*/ 	.short	(.L_52 - .L_51)


	//   ....[0]....
.L_51:
        /*0134*/ 	.word	0x00000070


	//   ....[1]....
        /*0138*/ 	.word	0x00000330


	//   ....[2]....
        /*013c*/ 	.word	0x000072c0


	//   ....[3]....
        /*0140*/ 	.word	0x00007530


	//----- nvinfo : EIATTR_VRC_CTA_INIT_COUNT
	.align		4
.L_52:
        /*0144*/ 	.byte	0x02, 0x4a
        /*0146*/ 	.byte	0x80
	.zero		1


	//----- nvinfo : EIATTR_MBARRIER_INSTR_OFFSETS
	.align		4
        /*0148*/ 	.byte	0x04, 0x39
        /*014a*/ 	.short	(.L_54 - .L_53)


	//   ....[0]....
.L_53:
        /*014c*/ 	.word	0x00002660
        /*0150*/ 	.word	0x000000ff
        /*0154*/ 	.word	0x00000000
        /*0158*/ 	.short	0x0100
        /*015a*/ 	.byte	0x0b
	.zero		1


	//   ....[1]....
        /*015c*/ 	.word	0x00003e00
        /*0160*/ 	.word	0x000000ff
        /*0164*/ 	.word	0x00008008
        /*0168*/ 	.short	0x0100
        /*016a*/ 	.byte	0x09
	.zero		1


	//   ....[2]....
        /*016c*/ 	.word	0x00004fb0
        /*0170*/ 	.word	0x000000ff
        /*0174*/ 	.word	0x00000000
        /*0178*/ 	.short	0x010a
        /*017a*/ 	.byte	0x0b
	.zero		1


	//   ....[3]....
        /*017c*/ 	.word	0x00006450
        /*0180*/ 	.word	0x000000ff
        /*0184*/ 	.word	0x00000000
        /*0188*/ 	.short	0x010a
        /*018a*/ 	.byte	0x0b
	.zero		1


	//   ....[4]....
        /*018c*/ 	.word	0x00006540
        /*0190*/ 	.word	0x000000ff
        /*0194*/ 	.word	0x00008000
        /*0198*/ 	.short	0x0108
        /*019a*/ 	.byte	0x09
	.zero		1


	//   ....[5]....
        /*019c*/ 	.word	0x00006600
        /*01a0*/ 	.word	0x000000ff
        /*01a4*/ 	.word	0x00008008
        /*01a8*/ 	.short	0x0108
        /*01aa*/ 	.byte	0x09
	.zero		1


	//   ....[6]....
        /*01ac*/ 	.word	0x00007550
        /*01b0*/ 	.word	0x000000ff
        /*01b4*/ 	.word	0x00000000
        /*01b8*/ 	.short	0x010a
        /*01ba*/ 	.byte	0x0b
	.zero		1


	//   ....[7]....
        /*01bc*/ 	.word	0x00007580
        /*01c0*/ 	.word	0x000000ff
        /*01c4*/ 	.word	0x00000000
        /*01c8*/ 	.short	0x010a
        /*01ca*/ 	.byte	0x0b
	.zero		1


	//----- nvinfo : EIATTR_NUM_MBARRIERS
	.align		4
.L_54:
        /*01cc*/ 	.byte	0x03, 0x38
        /*01ce*/ 	.short	0x0002


	//----- nvinfo : EIATTR_EXIT_INSTR_OFFSETS
	.align		4
        /*01d0*/ 	.byte	0x04, 0x1c
        /*01d2*/ 	.short	(.L_56 - .L_55)


	//   ....[0]....
.L_55:
        /*01d4*/ 	.word	0x00007540


	//----- nvinfo : EIATTR_REQNTID
	.align		4
.L_56:
        /*01d8*/ 	.byte	0x04, 0x10
        /*01da*/ 	.short	(.L_58 - .L_57)
.L_57:
        /*01dc*/ 	.word	0x00000080
        /*01e0*/ 	.word	0x00000001
        /*01e4*/ 	.word	0x00000001


	//----- nvinfo : EIATTR_CRS_STACK_SIZE
	.align		4
.L_58:
        /*01e8*/ 	.byte	0x04, 0x1e
        /*01ea*/ 	.short	(.L_60 - .L_59)
.L_59:
        /*01ec*/ 	.word	0x00000000


	//----- nvinfo : EIATTR_CBANK_PARAM_SIZE
	.align		4
.L_60:
        /*01f0*/ 	.byte	0x03, 0x19
        /*01f2*/ 	.short	0x0050


	//----- nvinfo : EIATTR_PARAM_CBANK
	.align		4
        /*01f4*/ 	.byte	0x04, 0x0a
        /*01f6*/ 	.short	(.L_62 - .L_61)
	.align		4
.L_61:
        /*01f8*/ 	.word	index@(.nv.constant0.matmul_kernel)
        /*01fc*/ 	.short	0x0380
        /*01fe*/ 	.short	0x0050


	//----- nvinfo : EIATTR_SW_WAR
	.align		4
.L_62:
        /*0200*/ 	.byte	0x04, 0x36
        /*0202*/ 	.short	(.L_64 - .L_63)
.L_63:
        /*0204*/ 	.word	0x00000008
.L_64:


//--------------------- .nv.compat                --------------------------
	.section	.nv.compat,"",@"SHT_CUDA_COMPAT_INFO"
	.align	4
        /*0000*/ 	.byte	0x02, 0x02, 0x02, 0x00, 0x02, 0x05, 0x05, 0x00, 0x02, 0x03, 0x00, 0x00, 0x02, 0x06, 0x01, 0x00


//--------------------- .nv.callgraph             --------------------------
	.section	.nv.callgraph,"",@"SHT_CUDA_CALLGRAPH"
	.align	4
	.sectionentsize	8
	.align		4
        /*0000*/ 	.word	0x00000000
	.align		4
        /*0004*/ 	.word	0xffffffff
	.align		4
        /*0008*/ 	.word	0x00000000
	.align		4
        /*000c*/ 	.word	0xfffffffe
	.align		4
        /*0010*/ 	.word	0x00000000
	.align		4
        /*0014*/ 	.word	0xfffffffd
	.align		4
        /*0018*/ 	.word	0x00000000
	.align		4
        /*001c*/ 	.word	0xfffffffc


//--------------------- .text.matmul_kernel       --------------------------
	.section	.text.matmul_kernel,"ax",@progbits
	.align	128
        .global         matmul_kernel
        .type           matmul_kernel,@function
        .size           matmul_kernel,(.L_x_20 - matmul_kernel)
        .other          matmul_kernel,@"STO_CUDA_ENTRY STV_DEFAULT"
matmul_kernel:
.text.matmul_kernel:
[----:B------:R-:W0:Y:S01]  /*0000*/  LDC R1, c[0x0][0x37c] ;  /* 0x0000df00ff017b82 */ /* 0x000e220000000800 */
[----:B------:R-:W1:Y:S01]  /*0010*/  S2R R66, SR_TID.X ;  /* 0x0000000000427919 */ /* 0x000e620000002100 */
[----:B------:R-:W2:Y:S01]  /*0020*/  LDCU.64 UR20, c[0x0][0x358] ;  /* 0x00006b00ff1477ac */ /* 0x000ea20008000a00 */
[----:B-1----:R-:W-:-:S13]  /*0030*/  ISETP.GE.U32.AND P0, PT, R66, 0x20, PT ;  /* 0x000000204200780c */ /* 0x002fda0003f06070 */
[----:B------:R-:W-:Y:S02]  /*0040*/  VOTEU.ANY UP0, P0 ;  /* 0x0000000000ff7886 */ /* 0x000fe40000000100 */
[----:B0-2---:R-:W-:Y:S05]  /*0050*/  BRA.U UP0, `(.L_x_0) ;  /* 0x0000000100b87547 */ /* 0x005fea000b800000 */
[----:B------:R-:W0:Y:S01]  /*0060*/  S2UR UR6, SR_CgaCtaId ;  /* 0x00000000000679c3 */ /* 0x000e220000008800 */
[----:B------:R-:W-:Y:S01]  /*0070*/  NOP ;  /* 0x0000000000007918 */ /* 0x000fe20000000000 */
[----:B------:R-:W-:Y:S02]  /*0080*/  UMOV UR4, 0x40 ;  /* 0x0000004000047882 */ /* 0x000fe40000000000 */
[----:B0-----:R-:W-:-:S09]  /*0090*/  ULEA UR4, UR6, UR4, 0x18 ;  /* 0x0000000406047291 */ /* 0x001fd2000f8ec0ff */
[----:B------:R-:W0:Y:S01]  /*00a0*/  LDS.U8 R0, [UR4] ;  /* 0x00000004ff007984 */ /* 0x000e220008000000 */
[----:B------:R-:W-:Y:S02]  /*00b0*/  UMOV UR4, 0x400 ;  /* 0x0000040000047882 */ /* 0x000fe40000000000 */
[----:B------:R-:W-:Y:S01]  /*00c0*/  ULEA UR4, UR6, UR4, 0x18 ;  /* 0x0000000406047291 */ /* 0x000fe2000f8ec0ff */
[----:B0-----:R-:W-:-:S13]  /*00d0*/  ISETP.NE.AND P0, PT, R0, RZ, PT ;  /* 0x000000ff0000720c */ /* 0x001fda0003f05270 */
[----:B------:R-:W-:Y:S05]  /*00e0*/  @P0 BRA `(.L_x_1) ;  /* 0x00000000007c0947 */ /* 0x000fea0003800000 */
[----:B------:R-:W-:-:S13]  /*00f0*/  ELECT P0, URZ, PT ;  /* 0x0000000000ff782f */ /* 0x000fda0003800000 */
[----:B------:R-:W-:Y:S05]  /*0100*/  @!P0 BRA `(.L_x_2) ;  /* 0x0000000000848947 */ /* 0x000fea0003800000 */
[----:B------:R-:W-:Y:S01]  /*0110*/  UMOV UR5, 0x2 ;  /* 0x0000000200057882 */ /* 0x000fe20000000000 */
[----:B------:R-:W-:Y:S02]  /*0120*/  IMAD.MOV.U32 R4, RZ, RZ, 0x1 ;  /* 0x00000001ff047424 */ /* 0x000fe400078e00ff */
[----:B------:R-:W-:Y:S02]  /*0130*/  IMAD.MOV.U32 R5, RZ, RZ, 0x3 ;  /* 0x00000003ff057424 */ /* 0x000fe400078e00ff */
[----:B------:R-:W-:Y:S04]  /*0140*/  DEPBAR.LE SB0, 0x36 ;  /* 0x00008d800000791a */ /* 0x000fe80000000000 */
[----:B------:R-:W0:Y:S02]  /*0150*/  UTCATOMSWS.FIND_AND_SET.ALIGN UP1, UR5, UR5 ;  /* 0x00000005000575e3 */ /* 0x000e240008020800 */
[----:B0-----:R-:W-:-:S04]  /*0160*/  PLOP3.LUT P0, PT, PT, PT, UP1, 0x80, 0x8 ;  /* 0x000000000008781c */ /* 0x001fc80003f0f018 */
[----:B------:R-:W-:-:S04]  /*0170*/  SEL R0, RZ, 0xffffffff, !P0 ;  /* 0xffffffffff007807 */ /* 0x000fc80004000000 */
[----:B------:R-:W-:Y:S01]  /*0180*/  ISETP.NE.AND P0, PT, R0, RZ, PT ;  /* 0x000000ff0000720c */ /* 0x000fe20003f05270 */
[----:B------:R-:W-:-:S12]  /*0190*/  IMAD.U32 R0, RZ, RZ, UR5 ;  /* 0x00000005ff007e24 */ /* 0x000fd8000f8e00ff */
[----:B------:R-:W-:Y:S05]  /*01a0*/  @P0 BRA `(.L_x_3) ;  /* 0x0000000000240947 */ /* 0x000fea0003800000 */
.L_x_4:
[----:B------:R-:W-:Y:S05]  /*01b0*/  NANOSLEEP 0x64 ;  /* 0x000000640000795d */ /* 0x000fea0003800000 */
[----:B------:R-:W-:-:S05]  /*01c0*/  UMOV UR5, 0x2 ;  /* 0x0000000200057882 */ /* 0x000fca0000000000 */
[----:B------:R-:W-:Y:S04]  /*01d0*/  DEPBAR.LE SB0, 0x36 ;  /* 0x00008d800000791a */ /* 0x000fe80000000000 */
[----:B------:R-:W0:Y:S02]  /*01e0*/  UTCATOMSWS.FIND_AND_SET.ALIGN UP1, UR5, UR5 ;  /* 0x00000005000575e3 */ /* 0x000e240008020800 */
[----:B0-----:R-:W-:-:S04]  /*01f0*/  PLOP3.LUT P0, PT, PT, PT, UP1, 0x80, 0x8 ;  /* 0x000000000008781c */ /* 0x001fc80003f0f018 */
[----:B------:R-:W-:-:S04]  /*0200*/  SEL R0, RZ, 0xffffffff, !P0 ;  /* 0xffffffffff007807 */ /* 0x000fc80004000000 */
[----:B------:R-:W-:Y:S01]  /*0210*/  ISETP.NE.AND P0, PT, R0, RZ, PT ;  /* 0x000000ff0000720c */ /* 0x000fe20003f05270 */
[----:B------:R-:W-:-:S12]  /*0220*/  IMAD.U32 R0, RZ, RZ, UR5 ;  /* 0x00000005ff007e24 */ /* 0x000fd8000f8e00ff */
[----:B------:R-:W-:Y:S05]  /*0230*/  @!P0 BRA `(.L_x_4) ;  /* 0xfffffffc00dc8947 */ /* 0x000fea000383ffff */
.L_x_3:
[C---:B------:R-:W-:Y:S01]  /*0240*/  VIADD R3, R0.reuse, 0x10 ;  /* 0x0000001000037836 */ /* 0x040fe20000000000 */
[----:B------:R-:W-:Y:S01]  /*0250*/  UMOV UR5, 0x50 ;  /* 0x0000005000057882 */ /* 0x000fe20000000000 */
[----:B------:R-:W-:Y:S01]  /*0260*/  SHF.L.U32 R2, R5, R0, RZ ;  /* 0x0000000005027219 */ /* 0x000fe200000006ff */
[----:B------:R-:W-:Y:S01]  /*0270*/  ULEA UR5, UR6, UR5, 0x18 ;  /* 0x0000000506057291 */ /* 0x000fe2000f8ec0ff */
[----:B------:R-:W-:Y:S01]  /*0280*/  IMAD.SHL.U32 R0, R0, 0x20, RZ ;  /* 0x0000002000007824 */ /* 0x000fe200078e00ff */
[----:B------:R-:W-:-:S04]  /*0290*/  SHF.L.U32 R3, R4, R3, RZ ;  /* 0x0000000304037219 */ /* 0x000fc800000006ff */
[----:B------:R-:W-:-:S05]  /*02a0*/  LOP3.LUT R2, R3, R2, RZ, 0xfc, !PT ;  /* 0x0000000203027212 */ /* 0x000fca00078efcff */
[----:B------:R0:W-:Y:S04]  /*02b0*/  ATOMS.OR RZ, [UR5], R2 ;  /* 0x00000002ffff798c */ /* 0x0001e8000b000005 */
[----:B------:R0:W-:Y:S01]  /*02c0*/  STS [UR4], R0 ;  /* 0x00000000ff007988 */ /* 0x0001e20008000804 */
[----:B------:R-:W-:Y:S05]  /*02d0*/  BRA `(.L_x_2) ;  /* 0x0000000000107947 */ /* 0x000fea0003800000 */
.L_x_1:
[----:B------:R-:W-:Y:S01]  /*02e0*/  IMAD.MOV.U32 R0, RZ, RZ, -0x1 ;  /* 0xffffffffff007424 */ /* 0x000fe200078e00ff */
[----:B------:R-:W-:-:S04]  /*02f0*/  MOV R2, 0x320 ;  /* 0x0000032000027802 */ /* 0x000fc80000000f00 */
[----:B------:R0:W-:Y:S03]  /*0300*/  STS [UR4], R0 ;  /* 0x00000000ff007988 */ /* 0x0001e60008000804 */
[----:B0-----:R-:W-:Y:S05]  /*0310*/  CALL.REL.NOINC `($__internal_1_$__cuda_sm10x_tcgen05_guardrail_trap_phase_invalid_during_alloc) ;  /* 0x0000007000b07944 */ /* 0x001fea0003c00000 */
.L_x_2:
[----:B------:R-:W-:Y:S05]  /*0320*/  WARPSYNC.ALL ;  /* 0x0000000000007948 */ /* 0x000fea0003800000 */
[----:B------:R-:W-:Y:S01]  /*0330*/  NOP ;  /* 0x0000000000007918 */ /* 0x000fe20000000000 */
.L_x_0:
[----:B------:R-:W1:Y:S01]  /*0340*/  LDC.64 R92, c[0x0][0x398] ;  /* 0x0000e600ff5c7b82 */ /* 0x000e620000000a00 */
[----:B------:R-:W2:Y:S01]  /*0350*/  S2R R6, SR_CTAID.X ;  /* 0x0000000000067919 */ /* 0x000ea20000002500 */
[----:B------:R-:W-:Y:S01]  /*0360*/  UMOV UR9, 0x400 ;  /* 0x0000040000097882 */ /* 0x000fe20000000000 */
[----:B------:R-:W-:Y:S01]  /*0370*/  SHF.R.U32.HI R148, RZ, 0x5, R66 ;  /* 0x00000005ff947819 */ /* 0x000fe20000011642 */
[----:B------:R-:W3:Y:S01]  /*0380*/  LDCU.128 UR12, c[0x0][0x380] ;  /* 0x00007000ff0c77ac */ /* 0x000ee20008000c00 */
[----:B------:R-:W-:-:S03]  /*0390*/  PRMT R169, RZ, 0x7610, R169 ;  /* 0x00007610ffa97816 */ /* 0x000fc600000000a9 */
[----:B------:R-:W4:Y:S01]  /*03a0*/  S2UR UR4, SR_CgaCtaId ;  /* 0x00000000000479c3 */ /* 0x000f220000008800 */
[----:B------:R-:W-:Y:S01]  /*03b0*/  UMOV UR6, 0x1 ;  /* 0x0000000100067882 */ /* 0x000fe20000000000 */
[----:B01----:R-:W-:Y:S01]  /*03c0*/  VIADD R0, R93, 0x3f ;  /* 0x0000003f5d007836 */ /* 0x003fe20000000000 */
[----:B------:R-:W-:Y:S02]  /*03d0*/  IABS R75, R92 ;  /* 0x0000005c004b7213 */ /* 0x000fe40000000000 */
[----:B------:R-:W-:Y:S02]  /*03e0*/  LOP3.LUT R118, RZ, R93, RZ, 0x33, !PT ;  /* 0x0000005dff767212 */ /* 0x000fe400078e33ff */
[----:B------:R-:W-:Y:S01]  /*03f0*/  SHF.R.S32.HI R3, RZ, 0x1f, R0 ;  /* 0x0000001fff037819 */ /* 0x000fe20000011400 */
[----:B----4-:R-:W-:-:S03]  /*0400*/  ULEA UR9, UR4, UR9, 0x18 ;  /* 0x0000000904097291 */ /* 0x010fc6000f8ec0ff */
[----:B------:R-:W-:Y:S02]  /*0410*/  LEA.HI R3, R3, R0, RZ, 0x6 ;  /* 0x0000000003037211 */ /* 0x000fe400078f30ff */
[----:B--2---:R-:W-:Y:S01]  /*0420*/  IABS R8, R6 ;  /* 0x0000000600087213 */ /* 0x004fe20000000000 */
[----:B------:R-:W-:Y:S01]  /*0430*/  UIADD3 UR11, UPT, UPT, UR9, 0x8000, URZ ;  /* 0x00008000090b7890 */ /* 0x000fe2000fffe0ff */
[----:B------:R-:W-:-:S04]  /*0440*/  SHF.R.S32.HI R5, RZ, 0x6, R3 ;  /* 0x00000006ff057819 */ /* 0x000fc80000011403 */
[-C--:B------:R-:W-:Y:S02]  /*0450*/  IABS R7, R5.reuse ;  /* 0x0000000500077213 */ /* 0x080fe40000000000 */
[----:B------:R-:W-:Y:S02]  /*0460*/  IABS R10, R5 ;  /* 0x00000005000a7213 */ /* 0x000fe40000000000 */
[----:B------:R-:W0:Y:S08]  /*0470*/  I2F.RP R0, R7 ;  /* 0x0000000700007306 */ /* 0x000e300000209400 */
[----:B0-----:R-:W0:Y:S02]  /*0480*/  MUFU.RCP R0, R0 ;  /* 0x0000000000007308 */ /* 0x001e240000001000 */
[----:B0-----:R-:W-:-:S02]  /*0490*/  VIADD R2, R0, 0xffffffe ;  /* 0x0ffffffe00027836 */ /* 0x001fc40000000000 */
[----:B------:R-:W-:-:S04]  /*04a0*/  IMAD.MOV R0, RZ, RZ, -R10 ;  /* 0x000000ffff007224 */ /* 0x000fc800078e0a0a */
[----:B------:R0:W1:Y:S02]  /*04b0*/  F2I.FTZ.U32.TRUNC.NTZ R3, R2 ;  /* 0x0000000200037305 */ /* 0x000064000021f000 */
[----:B0-----:R-:W-:Y:S02]  /*04c0*/  IMAD.MOV.U32 R2, RZ, RZ, RZ ;  /* 0x000000ffff027224 */ /* 0x001fe400078e00ff */
[----:B-1----:R-:W-:-:S04]  /*04d0*/  IMAD.MOV R4, RZ, RZ, -R3 ;  /* 0x000000ffff047224 */ /* 0x002fc800078e0a03 */
[----:B------:R-:W-:Y:S02]  /*04e0*/  IMAD R9, R4, R7, RZ ;  /* 0x0000000704097224 */ /* 0x000fe400078e02ff */
[----:B------:R-:W-:Y:S02]  /*04f0*/  IMAD.MOV.U32 R4, RZ, RZ, R8 ;  /* 0x000000ffff047224 */ /* 0x000fe400078e0008 */
[----:B------:R-:W-:-:S06]  /*0500*/  IMAD.HI.U32 R3, R3, R9, R2 ;  /* 0x0000000903037227 */ /* 0x000fcc00078e0002 */
[----:B------:R-:W-:-:S04]  /*0510*/  IMAD.HI.U32 R3, R3, R4, RZ ;  /* 0x0000000403037227 */ /* 0x000fc800078e00ff */
[----:B------:R-:W-:Y:S01]  /*0520*/  IMAD R0, R3, R0, R4 ;  /* 0x0000000003007224 */ /* 0x000fe200078e0204 */
[----:B------:R-:W-:Y:S01]  /*0530*/  IABS R4, R93 ;  /* 0x0000005d00047213 */ /* 0x000fe20000000000 */
[----:B------:R-:W-:Y:S03]  /*0540*/  BAR.SYNC.DEFER_BLOCKING 0x0 ;  /* 0x0000000000007b1d */ /* 0x000fe60000010000 */
[----:B------:R-:W-:-:S13]  /*0550*/  ISETP.GT.U32.AND P1, PT, R7, R0, PT ;  /* 0x000000000700720c */ /* 0x000fda0003f24070 */
[----:B------:R-:W-:Y:S02]  /*0560*/  @!P1 IMAD.IADD R0, R0, 0x1, -R7 ;  /* 0x0000000100009824 */ /* 0x000fe400078e0a07 */
[----:B------:R-:W-:Y:S01]  /*0570*/  @!P1 VIADD R3, R3, 0x1 ;  /* 0x0000000103039836 */ /* 0x000fe20000000000 */
[----:B------:R-:W-:Y:S02]  /*0580*/  ISETP.NE.AND P1, PT, R5, RZ, PT ;  /* 0x000000ff0500720c */ /* 0x000fe40003f25270 */
[----:B------:R-:W-:Y:S02]  /*0590*/  ISETP.GE.U32.AND P0, PT, R0, R7, PT ;  /* 0x000000070000720c */ /* 0x000fe40003f06070 */
[----:B------:R-:W-:-:S04]  /*05a0*/  LOP3.LUT R0, R6, R5, RZ, 0x3c, !PT ;  /* 0x0000000506007212 */ /* 0x000fc800078e3cff */
[----:B------:R-:W-:Y:S01]  /*05b0*/  ISETP.GE.AND P2, PT, R0, RZ, PT ;  /* 0x000000ff0000720c */ /* 0x000fe20003f46270 */
[----:B------:R-:W-:-:S06]  /*05c0*/  VIADD R0, R92, 0x3f ;  /* 0x0000003f5c007836 */ /* 0x000fcc0000000000 */
[----:B------:R-:W-:-:S04]  /*05d0*/  @P0 VIADD R3, R3, 0x1 ;  /* 0x0000000103030836 */ /* 0x000fc80000000000 */
[----:B------:R-:W-:Y:S01]  /*05e0*/  IMAD.MOV.U32 R18, RZ, RZ, R3 ;  /* 0x000000ffff127224 */ /* 0x000fe200078e0003 */
[----:B------:R-:W-:-:S03]  /*05f0*/  SHF.R.S32.HI R3, RZ, 0x1f, R0 ;  /* 0x0000001fff037819 */ /* 0x000fc60000011400 */
[----:B------:R-:W-:Y:S01]  /*0600*/  @!P2 IMAD.MOV R18, RZ, RZ, -R18 ;  /* 0x000000ffff12a224 */ /* 0x000fe200078e0a12 */
[----:B------:R-:W-:Y:S02]  /*0610*/  LEA.HI R3, R3, R0, RZ, 0x6 ;  /* 0x0000000003037211 */ /* 0x000fe400078f30ff */
[----:B------:R-:W-:-:S04]  /*0620*/  @!P1 LOP3.LUT R18, RZ, R5, RZ, 0x33, !PT ;  /* 0x00000005ff129212 */ /* 0x000fc800078e33ff */
[----:B------:R-:W-:Y:S01]  /*0630*/  LEA.HI.SX32 R3, R3, -R18, 0x1a ;  /* 0x8000001203037211 */ /* 0x000fe200078fd2ff */
[----:B------:R-:W-:-:S03]  /*0640*/  IMAD.MOV R7, RZ, RZ, -R18 ;  /* 0x000000ffff077224 */ /* 0x000fc600078e0a12 */
[----:B------:R-:W-:Y:S01]  /*0650*/  VIMNMX R11, PT, PT, R3, 0x1, PT ;  /* 0x00000001030b7848 */ /* 0x000fe20003fe0100 */
[----:B------:R-:W-:Y:S02]  /*0660*/  IMAD R8, R5, R7, R6 ;  /* 0x0000000705087224 */ /* 0x000fe400078e0206 */
[----:B------:R-:W0:Y:S01]  /*0670*/  I2F.RP R5, R4 ;  /* 0x0000000400057306 */ /* 0x000e220000209400 */
[-C--:B------:R-:W-:Y:S02]  /*0680*/  IABS R9, R11.reuse ;  /* 0x0000000b00097213 */ /* 0x080fe40000000000 */
[----:B------:R-:W-:-:S05]  /*0690*/  IABS R6, R11 ;  /* 0x0000000b00067213 */ /* 0x000fca0000000000 */
[----:B------:R-:W1:Y:S08]  /*06a0*/  I2F.RP R0, R9 ;  /* 0x0000000900007306 */ /* 0x000e700000209400 */
[----:B0-----:R-:W-:Y:S08]  /*06b0*/  MUFU.RCP R5, R5 ;  /* 0x0000000500057308 */ /* 0x001ff00000001000 */
[----:B-1----:R-:W0:Y:S02]  /*06c0*/  MUFU.RCP R0, R0 ;  /* 0x0000000000007308 */ /* 0x002e240000001000 */
[----:B0-----:R-:W-:Y:S01]  /*06d0*/  VIADD R2, R0, 0xffffffe ;  /* 0x0ffffffe00027836 */ /* 0x001fe20000000000 */
[----:B------:R-:W-:-:S05]  /*06e0*/  IABS R0, R8 ;  /* 0x0000000800007213 */ /* 0x000fca0000000000 */
[----:B------:R0:W1:Y:S02]  /*06f0*/  F2I.FTZ.U32.TRUNC.NTZ R3, R2 ;  /* 0x0000000200037305 */ /* 0x000064000021f000 */
[----:B0-----:R-:W-:Y:S02]  /*0700*/  IMAD.MOV.U32 R2, RZ, RZ, RZ ;  /* 0x000000ffff027224 */ /* 0x001fe400078e00ff */
[----:B-1----:R-:W-:-:S04]  /*0710*/  IMAD.MOV R10, RZ, RZ, -R3 ;  /* 0x000000ffff0a7224 */ /* 0x002fc800078e0a03 */
[----:B------:R-:W-:-:S04]  /*0720*/  IMAD R7, R10, R9, RZ ;  /* 0x000000090a077224 */ /* 0x000fc800078e02ff */
[----:B------:R-:W-:Y:S02]  /*0730*/  IMAD.HI.U32 R2, R3, R7, R2 ;  /* 0x0000000703027227 */ /* 0x000fe400078e0002 */
[----:B------:R-:W0:Y:S02]  /*0740*/  I2F.RP R3, R75 ;  /* 0x0000004b00037306 */ /* 0x000e240000209400 */
[----:B------:R-:W-:Y:S02]  /*0750*/  IMAD.MOV.U32 R7, RZ, RZ, R0 ;  /* 0x000000ffff077224 */ /* 0x000fe400078e0000 */
[----:B------:R-:W-:Y:S02]  /*0760*/  IMAD.MOV R0, RZ, RZ, -R6 ;  /* 0x000000ffff007224 */ /* 0x000fe400078e0a06 */
[----:B------:R-:W-:-:S04]  /*0770*/  IMAD.HI.U32 R2, R2, R7, RZ ;  /* 0x0000000702027227 */ /* 0x000fc800078e00ff */
[----:B------:R-:W-:Y:S02]  /*0780*/  IMAD R0, R2, R0, R7 ;  /* 0x0000000002007224 */ /* 0x000fe400078e0207 */
[----:B------:R-:W-:Y:S01]  /*0790*/  VIADD R6, R5, 0xffffffe ;  /* 0x0ffffffe05067836 */ /* 0x000fe20000000000 */
[----:B------:R-:W-:Y:S02]  /*07a0*/  SHF.R.U32.HI R5, RZ, 0x6, R66 ;  /* 0x00000006ff057819 */ /* 0x000fe40000011642 */
[----:B------:R-:W-:Y:S01]  /*07b0*/  ISETP.GT.U32.AND P1, PT, R9, R0, PT ;  /* 0x000000000900720c */ /* 0x000fe20003f24070 */
[----:B0-----:R-:W0:Y:S01]  /*07c0*/  MUFU.RCP R3, R3 ;  /* 0x0000000300037308 */ /* 0x001e220000001000 */
[----:B------:R-:W-:-:S04]  /*07d0*/  SGXT.U32 R5, R5, 0x1 ;  /* 0x000000010505781a */ /* 0x000fc80000000000 */
[C---:B------:R-:W-:Y:S02]  /*07e0*/  LOP3.LUT R229, R5.reuse, 0x8, RZ, 0xfc, !PT ;  /* 0x0000000805e57812 */ /* 0x040fe400078efcff */
[----:B------:R-:W-:Y:S01]  /*07f0*/  LOP3.LUT R227, R5, 0xa, RZ, 0xfc, !PT ;  /* 0x0000000a05e37812 */ /* 0x000fe200078efcff */
[----:B------:R1:W2:Y:S04]  /*0800*/  F2I.FTZ.U32.TRUNC.NTZ R7, R6 ;  /* 0x0000000600077305 */ /* 0x0002a8000021f000 */
[----:B------:R-:W-:Y:S02]  /*0810*/  @!P1 IMAD.IADD R0, R0, 0x1, -R9 ;  /* 0x0000000100009824 */ /* 0x000fe400078e0a09 */
[----:B------:R-:W-:Y:S01]  /*0820*/  @!P1 VIADD R2, R2, 0x1 ;  /* 0x0000000102029836 */ /* 0x000fe20000000000 */
[----:B------:R-:W-:-:S02]  /*0830*/  ISETP.NE.AND P1, PT, R11, RZ, PT ;  /* 0x000000ff0b00720c */ /* 0x000fc40003f25270 */
[----:B------:R-:W-:Y:S01]  /*0840*/  ISETP.GE.U32.AND P0, PT, R0, R9, PT ;  /* 0x000000090000720c */ /* 0x000fe20003f06070 */
[----:B0-----:R-:W-:Y:S01]  /*0850*/  VIADD R3, R3, 0xffffffe ;  /* 0x0ffffffe03037836 */ /* 0x001fe20000000000 */
[----:B------:R-:W-:Y:S01]  /*0860*/  LOP3.LUT R0, R8, R11, RZ, 0x3c, !PT ;  /* 0x0000000b08007212 */ /* 0x000fe200078e3cff */
[----:B-1----:R-:W-:-:S03]  /*0870*/  IMAD.MOV.U32 R6, RZ, RZ, RZ ;  /* 0x000000ffff067224 */ /* 0x002fc600078e00ff */
[----:B------:R-:W-:Y:S01]  /*0880*/  ISETP.GE.AND P2, PT, R0, RZ, PT ;  /* 0x000000ff0000720c */ /* 0x000fe20003f46270 */
[--C-:B--2---:R-:W-:Y:S01]  /*0890*/  IMAD.MOV R9, RZ, RZ, -R7.reuse ;  /* 0x000000ffff097224 */ /* 0x104fe200078e0a07 */
[----:B------:R-:W0:Y:S03]  /*08a0*/  F2I.FTZ.U32.TRUNC.NTZ R3, R3 ;  /* 0x0000000300037305 */ /* 0x000e26000021f000 */
[----:B------:R-:W-:Y:S02]  /*08b0*/  IMAD R9, R9, R4, RZ ;  /* 0x0000000409097224 */ /* 0x000fe400078e02ff */
[----:B------:R-:W-:Y:S02]  /*08c0*/  @P0 VIADD R2, R2, 0x1 ;  /* 0x0000000102020836 */ /* 0x000fe40000000000 */
[----:B------:R-:W-:-:S04]  /*08d0*/  IMAD.HI.U32 R7, R7, R9, R6 ;  /* 0x0000000907077227 */ /* 0x000fc800078e0006 */
[----:B------:R-:W-:Y:S01]  /*08e0*/  @!P2 IMAD.MOV R2, RZ, RZ, -R2 ;  /* 0x000000ffff02a224 */ /* 0x000fe200078e0a02 */
[----:B------:R-:W-:Y:S01]  /*08f0*/  @!P1 LOP3.LUT R2, RZ, R11, RZ, 0x33, !PT ;  /* 0x0000000bff029212 */ /* 0x000fe200078e33ff */
[----:B0-----:R-:W-:-:S04]  /*0900*/  IMAD.MOV R20, RZ, RZ, -R3 ;  /* 0x000000ffff147224 */ /* 0x001fc800078e0a03 */
[----:B------:R-:W-:Y:S02]  /*0910*/  IMAD.SHL.U32 R10, R2, 0x40, RZ ;  /* 0x00000040020a7824 */ /* 0x000fe400078e00ff */
[----:B------:R-:W-:Y:S02]  /*0920*/  IMAD.MOV R0, RZ, RZ, -R2 ;  /* 0x000000ffff007224 */ /* 0x000fe400078e0a02 */
[----:B------:R-:W-:Y:S01]  /*0930*/  IMAD.MOV.U32 R2, RZ, RZ, RZ ;  /* 0x000000ffff027224 */ /* 0x000fe200078e00ff */
[C-C-:B------:R-:W-:Y:S01]  /*0940*/  LOP3.LUT R64, R10.reuse, 0x2, R5.reuse, 0xfe, !PT ;  /* 0x000000020a407812 */ /* 0x140fe200078efe05 */
[----:B------:R-:W-:Y:S01]  /*0950*/  IMAD R0, R11, R0, R8 ;  /* 0x000000000b007224 */ /* 0x000fe200078e0208 */
[----:B------:R-:W-:Y:S01]  /*0960*/  LOP3.LUT R65, R10, R5, RZ, 0xfc, !PT ;  /* 0x000000050a417212 */ /* 0x000fe200078efcff */
[----:B------:R-:W-:Y:S01]  /*0970*/  IMAD R11, R20, R75, RZ ;  /* 0x0000004b140b7224 */ /* 0x000fe200078e02ff */
[C---:B------:R-:W-:Y:S02]  /*0980*/  LOP3.LUT R63, R10.reuse, 0x4, R5, 0xfe, !PT ;  /* 0x000000040a3f7812 */ /* 0x040fe400078efe05 */
[----:B------:R-:W-:Y:S01]  /*0990*/  IABS R14, R64 ;  /* 0x00000040000e7213 */ /* 0x000fe20000000000 */
[----:B------:R-:W-:Y:S01]  /*09a0*/  IMAD.HI.U32 R2, R3, R11, R2 ;  /* 0x0000000b03027227 */ /* 0x000fe200078e0002 */
[----:B------:R-:W-:-:S02]  /*09b0*/  LOP3.LUT R60, R10, 0xa, R5, 0xfe, !PT ;  /* 0x0000000a0a3c7812 */ /* 0x000fc400078efe05 */
[----:B------:R-:W-:Y:S01]  /*09c0*/  IABS R12, R65 ;  /* 0x00000041000c7213 */ /* 0x000fe20000000000 */
[C---:B------:R-:W-:Y:S01]  /*09d0*/  IMAD.HI.U32 R8, R7.reuse, R14, RZ ;  /* 0x0000000e07087227 */ /* 0x040fe200078e00ff */
[----:B------:R-:W-:Y:S02]  /*09e0*/  IABS R16, R63 ;  /* 0x0000003f00107213 */ /* 0x000fe40000000000 */
[----:B------:R-:W-:Y:S01]  /*09f0*/  IABS R21, R60 ;  /* 0x0000003c00157213 */ /* 0x000fe20000000000 */
[C---:B------:R-:W-:Y:S01]  /*0a00*/  IMAD.HI.U32 R6, R7.reuse, R12, RZ ;  /* 0x0000000c07067227 */ /* 0x040fe200078e00ff */
[C-C-:B------:R-:W-:Y:S02]  /*0a10*/  LOP3.LUT R55, R10.reuse, 0x14, R5.reuse, 0xfe, !PT ;  /* 0x000000140a377812 */ /* 0x140fe400078efe05 */
[C-C-:B------:R-:W-:Y:S01]  /*0a20*/  LOP3.LUT R58, R10.reuse, 0xe, R5.reuse, 0xfe, !PT ;  /* 0x0000000e0a3a7812 */ /* 0x140fe200078efe05 */
[----:B------:R-:W-:Y:S01]  /*0a30*/  IMAD.HI.U32 R9, R7, R16, RZ ;  /* 0x0000001007097227 */ /* 0x000fe200078e00ff */
[----:B------:R-:W-:-:S02]  /*0a40*/  LOP3.LUT R62, R10, 0x6, R5, 0xfe, !PT ;  /* 0x000000060a3e7812 */ /* 0x000fc400078efe05 */
[----:B------:R-:W-:Y:S01]  /*0a50*/  IABS R31, R55 ;  /* 0x00000037001f7213 */ /* 0x000fe20000000000 */
[----:B------:R-:W-:Y:S01]  /*0a60*/  IMAD.MOV R15, RZ, RZ, -R8 ;  /* 0x000000ffff0f7224 */ /* 0x000fe200078e0a08 */
[C-C-:B------:R-:W-:Y:S01]  /*0a70*/  LOP3.LUT R61, R10.reuse, 0x8, R5.reuse, 0xfe, !PT ;  /* 0x000000080a3d7812 */ /* 0x140fe200078efe05 */
[C---:B------:R-:W-:Y:S01]  /*0a80*/  IMAD.HI.U32 R8, R7.reuse, R21, RZ ;  /* 0x0000001507087227 */ /* 0x040fe200078e00ff */
[----:B------:R-:W-:Y:S02]  /*0a90*/  IABS R25, R58 ;  /* 0x0000003a00197213 */ /* 0x000fe40000000000 */
[----:B------:R-:W-:Y:S01]  /*0aa0*/  IABS R19, R61 ;  /* 0x0000003d00137213 */ /* 0x000fe20000000000 */
[----:B------:R-:W-:Y:S01]  /*0ab0*/  IMAD.MOV R13, RZ, RZ, -R6 ;  /* 0x000000ffff0d7224 */ /* 0x000fe200078e0a06 */
[C---:B------:R-:W-:Y:S01]  /*0ac0*/  LOP3.LUT R50, R10.reuse, 0x1e, R5, 0xfe, !PT ;  /* 0x0000001e0a327812 */ /* 0x040fe200078efe05 */
[----:B------:R-:W-:Y:S01]  /*0ad0*/  IMAD.MOV R17, RZ, RZ, -R9 ;  /* 0x000000ffff117224 */ /* 0x000fe200078e0a09 */
[C-C-:B------:R-:W-:Y:S01]  /*0ae0*/  LOP3.LUT R53, R10.reuse, 0x18, R5.reuse, 0xfe, !PT ;  /* 0x000000180a357812 */ /* 0x140fe200078efe05 */
[----:B------:R-:W-:Y:S01]  /*0af0*/  IMAD.MOV R8, RZ, RZ, -R8 ;  /* 0x000000ffff087224 */ /* 0x000fe200078e0a08 */
[----:B------:R-:W-:Y:S01]  /*0b00*/  LOP3.LUT R57, R10, 0x10, R5, 0xfe, !PT ;  /* 0x000000100a397812 */ /* 0x000fe200078efe05 */
[C---:B------:R-:W-:Y:S01]  /*0b10*/  IMAD R9, R4.reuse, R13, R12 ;  /* 0x0000000d04097224 */ /* 0x040fe200078e020c */
[----:B------:R-:W-:Y:S01]  /*0b20*/  IABS R71, R50 ;  /* 0x0000003200477213 */ /* 0x000fe20000000000 */
[C---:B------:R-:W-:Y:S01]  /*0b30*/  IMAD R13, R4.reuse, R17, R16 ;  /* 0x00000011040d7224 */ /* 0x040fe200078e0210 */
[----:B------:R-:W-:Y:S01]  /*0b40*/  IABS R17, R62 ;  /* 0x0000003e00117213 */ /* 0x000fe20000000000 */
[----:B------:R-:W-:Y:S01]  /*0b50*/  IMAD R21, R4, R8, R21 ;  /* 0x0000000804157224 */ /* 0x000fe200078e0215 */
[----:B------:R-:W-:Y:S01]  /*0b60*/  LOP3.LUT R56, R10, 0x12, R5, 0xfe, !PT ;  /* 0x000000120a387812 */ /* 0x000fe200078efe05 */
[----:B------:R-:W-:Y:S01]  /*0b70*/  IMAD R11, R4, R15, R14 ;  /* 0x0000000f040b7224 */ /* 0x000fe200078e020e */
[----:B------:R-:W-:Y:S01]  /*0b80*/  IABS R35, R53 ;  /* 0x0000003500237213 */ /* 0x000fe20000000000 */
[----:B------:R-:W-:Y:S01]  /*0b90*/  IMAD.HI.U32 R8, R7, R31, RZ ;  /* 0x0000001f07087227 */ /* 0x000fe200078e00ff */
[----:B------:R-:W-:-:S02]  /*0ba0*/  IABS R27, R57 ;  /* 0x00000039001b7213 */ /* 0x000fc40000000000 */
[----:B------:R-:W-:Y:S01]  /*0bb0*/  IABS R29, R56 ;  /* 0x00000038001d7213 */ /* 0x000fe20000000000 */
[C---:B------:R-:W-:Y:S01]  /*0bc0*/  IMAD.HI.U32 R14, R7.reuse, R25, RZ ;  /* 0x00000019070e7227 */ /* 0x040fe200078e00ff */
[C-C-:B------:R-:W-:Y:S02]  /*0bd0*/  LOP3.LUT R45, R10.reuse, 0x28, R5.reuse, 0xfe, !PT ;  /* 0x000000280a2d7812 */ /* 0x140fe400078efe05 */
[--C-:B------:R-:W-:Y:S01]  /*0be0*/  LOP3.LUT R48, R10, 0x22, R5.reuse, 0xfe, !PT ;  /* 0x000000220a307812 */ /* 0x100fe200078efe05 */
[----:B------:R-:W-:Y:S01]  /*0bf0*/  IMAD.IADD R3, R18, 0x1, R0 ;  /* 0x0000000112037824 */ /* 0x000fe200078e0200 */
[C-C-:B------:R-:W-:Y:S01]  /*0c00*/  LOP3.LUT R52, R10.reuse, 0x1a, R5.reuse, 0xfe, !PT ;  /* 0x0000001a0a347812 */ /* 0x140fe200078efe05 */
[C---:B------:R-:W-:Y:S01]  /*0c10*/  IMAD.HI.U32 R0, R7.reuse, R17, RZ ;  /* 0x0000001107007227 */ /* 0x040fe200078e00ff */
[----:B------:R-:W-:Y:S02]  /*0c20*/  IABS R91, R45 ;  /* 0x0000002d005b7213 */ /* 0x000fe40000000000 */
[----:B------:R-:W-:Y:S01]  /*0c30*/  LOP3.LUT R51, R10, 0x1c, R5, 0xfe, !PT ;  /* 0x0000001c0a337812 */ /* 0x000fe200078efe05 */
[----:B------:R-:W-:Y:S01]  /*0c40*/  IMAD.MOV R8, RZ, RZ, -R8 ;  /* 0x000000ffff087224 */ /* 0x000fe200078e0a08 */
[----:B------:R-:W-:Y:S01]  /*0c50*/  IABS R85, R48 ;  /* 0x0000003000557213 */ /* 0x000fe20000000000 */
[----:B------:R-:W-:Y:S01]  /*0c60*/  IMAD.HI.U32 R6, R7, R19, RZ ;  /* 0x0000001307067227 */ /* 0x000fe200078e00ff */
[----:B------:R-:W-:-:S02]  /*0c70*/  IABS R67, R52 ;  /* 0x0000003400437213 */ /* 0x000fc40000000000 */
[----:B------:R-:W-:Y:S01]  /*0c80*/  IABS R69, R51 ;  /* 0x0000003300457213 */ /* 0x000fe20000000000 */
[----:B------:R-:W-:Y:S01]  /*0c90*/  IMAD.MOV R14, RZ, RZ, -R14 ;  /* 0x000000ffff0e7224 */ /* 0x000fe200078e0a0e */
[C-C-:B------:R-:W-:Y:S01]  /*0ca0*/  LOP3.LUT R43, R10.reuse, 0x2c, R5.reuse, 0xfe, !PT ;  /* 0x0000002c0a2b7812 */ /* 0x140fe200078efe05 */
[----:B------:R-:W-:Y:S01]  /*0cb0*/  IMAD.MOV R0, RZ, RZ, -R0 ;  /* 0x000000ffff007224 */ /* 0x000fe200078e0a00 */
[----:B------:R-:W-:Y:S01]  /*0cc0*/  LOP3.LUT R47, R10, 0x24, R5, 0xfe, !PT ;  /* 0x000000240a2f7812 */ /* 0x000fe200078efe05 */
[----:B------:R-:W-:Y:S01]  /*0cd0*/  IMAD R31, R4, R8, R31 ;  /* 0x00000008041f7224 */ /* 0x000fe200078e021f */
[----:B------:R-:W-:Y:S01]  /*0ce0*/  LOP3.LUT R46, R10, 0x26, R5, 0xfe, !PT ;  /* 0x000000260a2e7812 */ /* 0x000fe200078efe05 */
[----:B------:R-:W-:Y:S01]  /*0cf0*/  IMAD.MOV R6, RZ, RZ, -R6 ;  /* 0x000000ffff067224 */ /* 0x000fe200078e0a06 */
[----:B------:R-:W-:Y:S01]  /*0d00*/  IABS R97, R43 ;  /* 0x0000002b00617213 */ /* 0x000fe20000000000 */
[----:B------:R-:W-:Y:S01]  /*0d10*/  IMAD R25, R4, R14, R25 ;  /* 0x0000000e04197224 */ /* 0x000fe200078e0219 */
[----:B------:R-:W-:Y:S01]  /*0d20*/  IABS R87, R47 ;  /* 0x0000002f00577213 */ /* 0x000fe20000000000 */
[----:B------:R-:W-:Y:S01]  /*0d30*/  IMAD.HI.U32 R8, R7, R71, RZ ;  /* 0x0000004707087227 */ /* 0x000fe200078e00ff */
[----:B------:R-:W-:-:S02]  /*0d40*/  IABS R89, R46 ;  /* 0x0000002e00597213 */ /* 0x000fc40000000000 */
[C-C-:B------:R-:W-:Y:S01]  /*0d50*/  LOP3.LUT R42, R10.reuse, 0x2e, R5.reuse, 0xfe, !PT ;  /* 0x0000002e0a2a7812 */ /* 0x140fe200078efe05 */
[C---:B------:R-:W-:Y:S01]  /*0d60*/  IMAD.HI.U32 R14, R7.reuse, R35, RZ ;  /* 0x00000023070e7227 */ /* 0x040fe200078e00ff */
[----:B------:R-:W-:Y:S02]  /*0d70*/  LOP3.LUT R40, R10, 0x32, R5, 0xfe, !PT ;  /* 0x000000320a287812 */ /* 0x000fe400078efe05 */
[----:B------:R-:W-:Y:S01]  /*0d80*/  IABS R99, R42 ;  /* 0x0000002a00637213 */ /* 0x000fe20000000000 */
[----:B------:R-:W-:Y:S01]  /*0d90*/  IMAD R17, R4, R0, R17 ;  /* 0x0000000004117224 */ /* 0x000fe200078e0211 */
[----:B------:R-:W-:Y:S01]  /*0da0*/  IABS R103, R40 ;  /* 0x0000002800677213 */ /* 0x000fe20000000000 */
[C---:B------:R-:W-:Y:S01]  /*0db0*/  IMAD.HI.U32 R0, R7.reuse, R27, RZ ;  /* 0x0000001b07007227 */ /* 0x040fe200078e00ff */
[----:B------:R-:W-:Y:S02]  /*0dc0*/  LOP3.LUT R59, R10, 0xc, R5, 0xfe, !PT ;  /* 0x0000000c0a3b7812 */ /* 0x000fe400078efe05 */
[C---:B------:R-:W-:Y:S01]  /*0dd0*/  ISETP.GT.U32.AND P5, PT, R4.reuse, R9, PT ;  /* 0x000000090400720c */ /* 0x040fe20003fa4070 */
[C---:B------:R-:W-:Y:S01]  /*0de0*/  IMAD R19, R4.reuse, R6, R19 ;  /* 0x0000000604137224 */ /* 0x040fe200078e0213 */
[----:B------:R-:W-:Y:S01]  /*0df0*/  IABS R23, R59 ;  /* 0x0000003b00177213 */ /* 0x000fe20000000000 */
[----:B------:R-:W-:Y:S01]  /*0e00*/  IMAD.MOV R8, RZ, RZ, -R8 ;  /* 0x000000ffff087224 */ /* 0x000fe200078e0a08 */
[C---:B------:R-:W-:Y:S01]  /*0e10*/  ISETP.GT.U32.AND P3, PT, R4.reuse, R13, PT ;  /* 0x0000000d0400720c */ /* 0x040fe20003f64070 */
[----:B------:R-:W-:Y:S01]  /*0e20*/  IMAD.HI.U32 R6, R7, R29, RZ ;  /* 0x0000001d07067227 */ /* 0x000fe200078e00ff */
[----:B------:R-:W-:-:S02]  /*0e30*/  ISETP.GT.U32.AND P4, PT, R4, R11, PT ;  /* 0x0000000b0400720c */ /* 0x000fc40003f84070 */
[C---:B------:R-:W-:Y:S01]  /*0e40*/  ISETP.GT.U32.AND P6, PT, R4.reuse, R19, PT ;  /* 0x000000130400720c */ /* 0x040fe20003fc4070 */
[----:B------:R-:W-:Y:S01]  /*0e50*/  IMAD.MOV R14, RZ, RZ, -R14 ;  /* 0x000000ffff0e7224 */ /* 0x000fe200078e0a0e */
[----:B------:R-:W-:Y:S01]  /*0e60*/  ISETP.GT.U32.AND P1, PT, R4, R21, PT ;  /* 0x000000150400720c */ /* 0x000fe20003f24070 */
        /* <DEDUP_REMOVED lines=9> */
[----:B------:R-:W-:-:S02]  /*0f00*/  LOP3.LUT R44, R10, 0x2a, R5, 0xfe, !PT ;  /* 0x0000002a0a2c7812 */ /* 0x000fc400078efe05 */
[C-C-:B------:R-:W-:Y:S01]  /*0f10*/  LOP3.LUT R39, R10.reuse, 0x34, R5.reuse, 0xfe, !PT ;  /* 0x000000340a277812 */ /* 0x140fe200078efe05 */
[C---:B------:R-:W-:Y:S01]  /*0f20*/  IMAD.HI.U32 R14, R7.reuse, R85, RZ ;  /* 0x00000055070e7227 */ /* 0x040fe200078e00ff */
[----:B------:R-:W-:Y:S02]  /*0f30*/  IABS R95, R44 ;  /* 0x0000002c005f7213 */ /* 0x000fe40000000000 */
[----:B------:R-:W-:Y:S01]  /*0f40*/  LOP3.LUT R41, R10, 0x30, R5, 0xfe, !PT ;  /* 0x000000300a297812 */ /* 0x000fe200078efe05 */
[----:B------:R-:W-:Y:S01]  /*0f50*/  IMAD R27, R4, R0, R27 ;  /* 0x00000000041b7224 */ /* 0x000fe200078e021b */
[----:B------:R-:W-:Y:S01]  /*0f60*/  IABS R105, R39 ;  /* 0x0000002700697213 */ /* 0x000fe20000000000 */
[C---:B------:R-:W-:Y:S01]  /*0f70*/  IMAD.HI.U32 R0, R7.reuse, R67, RZ ;  /* 0x0000004307007227 */ /* 0x040fe200078e00ff */
[----:B------:R-:W-:Y:S02]  /*0f80*/  IABS R101, R41 ;  /* 0x0000002900657213 */ /* 0x000fe40000000000 */
[----:B------:R-:W-:Y:S01]  /*0f90*/  LOP3.LUT R36, R10, 0x38, R5, 0xfe, !PT ;  /* 0x000000380a247812 */ /* 0x000fe200078efe05 */
[----:B------:R-:W-:Y:S01]  /*0fa0*/  IMAD R29, R4, R6, R29 ;  /* 0x00000006041d7224 */ /* 0x000fe200078e021d */
[----:B------:R-:W-:Y:S01]  /*0fb0*/  LOP3.LUT R37, R10, 0x36, R5, 0xfe, !PT ;  /* 0x000000360a257812 */ /* 0x000fe200078efe05 */
[----:B------:R-:W-:Y:S01]  /*0fc0*/  IMAD.MOV R8, RZ, RZ, -R8 ;  /* 0x000000ffff087224 */ /* 0x000fe200078e0a08 */
[----:B------:R-:W-:Y:S01]  /*0fd0*/  IABS R125, R36 ;  /* 0x00000024007d7213 */ /* 0x000fe20000000000 */
[----:B------:R-:W-:Y:S01]  /*0fe0*/  IMAD.HI.U32 R6, R7, R69, RZ ;  /* 0x0000004507067227 */ /* 0x000fe200078e00ff */
[----:B------:R-:W-:-:S03]  /*0ff0*/  IABS R123, R37 ;  /* 0x00000025007b7213 */ /* 0x000fc60000000000 */
[----:B------:R-:W-:Y:S02]  /*1000*/  IMAD.MOV R14, RZ, RZ, -R14 ;  /* 0x000000ffff0e7224 */ /* 0x000fe400078e0a0e */
[----:B------:R-:W-:Y:S02]  /*1010*/  IMAD.MOV R0, RZ, RZ, -R0 ;  /* 0x000000ffff007224 */ /* 0x000fe400078e0a00 */
[----:B------:R-:W-:Y:S01]  /*1020*/  IMAD R91, R4, R8, R91 ;  /* 0x00000008045b7224 */ /* 0x000fe200078e025b */
[----:B------:R-:W-:Y:S01]  /*1030*/  LOP3.LUT R8, R66, 0x3f, RZ, 0xc0, !PT ;  /* 0x0000003f42087812 */ /* 0x000fe200078ec0ff */
[----:B------:R-:W-:Y:S02]  /*1040*/  IMAD.MOV R6, RZ, RZ, -R6 ;  /* 0x000000ffff067224 */ /* 0x000fe400078e0a06 */
[----:B------:R-:W-:Y:S02]  /*1050*/  IMAD R85, R4, R14, R85 ;  /* 0x0000000e04557224 */ /* 0x000fe400078e0255 */
[----:B------:R-:W-:-:S04]  /*1060*/  IMAD.HI.U32 R14, R7, R97, RZ ;  /* 0x00000061070e7227 */ /* 0x000fc800078e00ff */
[----:B------:R-:W-:Y:S02]  /*1070*/  IMAD R67, R4, R0, R67 ;  /* 0x0000000004437224 */ /* 0x000fe400078e0243 */
[----:B------:R-:W-:-:S04]  /*1080*/  IMAD.HI.U32 R0, R7, R87, RZ ;  /* 0x0000005707007227 */ /* 0x000fc800078e00ff */
[----:B------:R-:W-:Y:S02]  /*1090*/  IMAD R69, R4, R6, R69 ;  /* 0x0000000604457224 */ /* 0x000fe400078e0245 */
[----:B------:R-:W-:-:S04]  /*10a0*/  IMAD.HI.U32 R6, R7, R89, RZ ;  /* 0x0000005907067227 */ /* 0x000fc800078e00ff */
[----:B------:R-:W-:Y:S02]  /*10b0*/  IMAD.MOV R14, RZ, RZ, -R14 ;  /* 0x000000ffff0e7224 */ /* 0x000fe400078e0a0e */
[----:B------:R-:W-:Y:S02]  /*10c0*/  IMAD R38, R3, 0x40, R8 ;  /* 0x0000004003267824 */ /* 0x000fe400078e0208 */
[----:B------:R-:W-:Y:S02]  /*10d0*/  IMAD.MOV R0, RZ, RZ, -R0 ;  /* 0x000000ffff007224 */ /* 0x000fe400078e0a00 */
[----:B------:R-:W-:Y:S02]  /*10e0*/  IMAD.MOV R6, RZ, RZ, -R6 ;  /* 0x000000ffff067224 */ /* 0x000fe400078e0a06 */
[C---:B------:R-:W-:Y:S01]  /*10f0*/  IMAD R97, R4.reuse, R14, R97 ;  /* 0x0000000e04617224 */ /* 0x040fe200078e0261 */
[----:B------:R-:W-:Y:S01]  /*1100*/  IABS R14, R38 ;  /* 0x00000026000e7213 */ /* 0x000fe20000000000 */
[----:B------:R-:W-:-:S02]  /*1110*/  IMAD R87, R4, R0, R87 ;  /* 0x0000000004577224 */ /* 0x000fc400078e0257 */
[----:B------:R-:W-:-:S04]  /*1120*/  IMAD.HI.U32 R0, R7, R99, RZ ;  /* 0x0000006307007227 */ /* 0x000fc800078e00ff */
[----:B------:R-:W-:Y:S02]  /*1130*/  IMAD R89, R4, R6, R89 ;  /* 0x0000000604597224 */ /* 0x000fe400078e0259 */
[----:B------:R-:W-:-:S04]  /*1140*/  IMAD.HI.U32 R6, R7, R103, RZ ;  /* 0x0000006707067227 */ /* 0x000fc800078e00ff */
[----:B------:R-:W-:-:S04]  /*1150*/  IMAD.HI.U32 R2, R2, R14, RZ ;  /* 0x0000000e02027227 */ /* 0x000fc800078e00ff */
[----:B------:R-:W-:Y:S02]  /*1160*/  IMAD.MOV R0, RZ, RZ, -R0 ;  /* 0x000000ffff007224 */ /* 0x000fe400078e0a00 */
[----:B------:R-:W-:Y:S02]  /*1170*/  IMAD.MOV R6, RZ, RZ, -R6 ;  /* 0x000000ffff067224 */ /* 0x000fe400078e0a06 */
[----:B------:R-:W-:Y:S02]  /*1180*/  IMAD.MOV R2, RZ, RZ, -R2 ;  /* 0x000000ffff027224 */ /* 0x000fe400078e0a02 */
[----:B------:R-:W-:Y:S01]  /*1190*/  IMAD R99, R4, R0, R99 ;  /* 0x0000000004637224 */ /* 0x000fe200078e0263 */
[----:B------:R-:W-:Y:S01]  /*11a0*/  LOP3.LUT R0, R10, 0x3e, R5, 0xfe, !PT ;  /* 0x0000003e0a007812 */ /* 0x000fe200078efe05 */
[----:B------:R-:W-:Y:S02]  /*11b0*/  IMAD R103, R4, R6, R103 ;  /* 0x0000000604677224 */ /* 0x000fe400078e0267 */
[----:B------:R-:W-:Y:S01]  /*11c0*/  IMAD R6, R75, R2, R14 ;  /* 0x000000024b067224 */ /* 0x000fe200078e020e */
[----:B------:R-:W-:Y:S01]  /*11d0*/  IABS R131, R0 ;  /* 0x0000000000837213 */ /* 0x000fe20000000000 */
[----:B------:R-:W-:Y:S01]  /*11e0*/  IMAD.HI.U32 R12, R7, R23, RZ ;  /* 0x00000017070c7227 */ /* 0x000fe200078e00ff */
[----:B------:R-:W-:-:S02]  /*11f0*/  LOP3.LUT R2, R10, 0x3c, R5, 0xfe, !PT ;  /* 0x0000003c0a027812 */ /* 0x000fc400078efe05 */
[----:B------:R-:W-:Y:S01]  /*1200*/  ISETP.GT.U32.AND P0, PT, R75, R6, PT ;  /* 0x000000064b00720c */ /* 0x000fe20003f04070 */
[----:B------:R-:W-:Y:S01]  /*1210*/  IMAD.HI.U32 R15, R7, R131, RZ ;  /* 0x00000083070f7227 */ /* 0x000fe200078e00ff */
[----:B------:R-:W-:-:S03]  /*1220*/  IABS R129, R2 ;  /* 0x0000000200817213 */ /* 0x000fc60000000000 */
[----:B------:R-:W-:Y:S02]  /*1230*/  IMAD.MOV R15, RZ, RZ, -R15 ;  /* 0x000000ffff0f7224 */ /* 0x000fe400078e0a0f */
[----:B------:R-:W-:Y:S02]  /*1240*/  IMAD.MOV R12, RZ, RZ, -R12 ;  /* 0x000000ffff0c7224 */ /* 0x000fe400078e0a0c */
[C---:B------:R-:W-:Y:S02]  /*1250*/  IMAD R131, R4.reuse, R15, R131 ;  /* 0x0000000f04837224 */ /* 0x040fe400078e0283 */
[----:B------:R-:W-:Y:S02]  /*1260*/  IMAD R23, R4, R12, R23 ;  /* 0x0000000c04177224 */ /* 0x000fe400078e0217 */
[----:B------:R-:W-:Y:S01]  /*1270*/  @!P0 IMAD.IADD R6, R6, 0x1, -R75 ;  /* 0x0000000106068824 */ /* 0x000fe200078e0a4b */
[C---:B------:R-:W-:Y:S01]  /*1280*/  ISETP.GT.U32.AND P2, PT, R4.reuse, R131, PT ;  /* 0x000000830400720c */ /* 0x040fe20003f44070 */
[--C-:B------:R-:W-:Y:S01]  /*1290*/  @!P5 IMAD.IADD R9, R9, 0x1, -R4.reuse ;  /* 0x000000010909d824 */ /* 0x100fe200078e0a04 */
[C---:B------:R-:W-:Y:S01]  /*12a0*/  ISETP.GT.U32.AND P5, PT, R4.reuse, R25, PT ;  /* 0x000000190400720c */ /* 0x040fe20003fa4070 */
[--C-:B------:R-:W-:Y:S01]  /*12b0*/  @!P3 IMAD.IADD R13, R13, 0x1, -R4.reuse ;  /* 0x000000010d0db824 */ /* 0x100fe200078e0a04 */
[----:B------:R-:W-:Y:S01]  /*12c0*/  ISETP.GT.U32.AND P0, PT, R75, R6, PT ;  /* 0x000000064b00720c */ /* 0x000fe20003f04070 */
[--C-:B------:R-:W-:Y:S01]  /*12d0*/  @!P4 IMAD.IADD R11, R11, 0x1, -R4.reuse ;  /* 0x000000010b0bc824 */ /* 0x100fe200078e0a04 */
[----:B------:R-:W-:Y:S01]  /*12e0*/  ISETP.GT.U32.AND P3, PT, R4, R9, PT ;  /* 0x000000090400720c */ /* 0x000fe20003f64070 */
[----:B------:R-:W-:-:S02]  /*12f0*/  @!P6 IMAD.IADD R19, R19, 0x1, -R4 ;  /* 0x000000011313e824 */ /* 0x000fc400078e0a04 */
[----:B------:R-:W-:-:S03]  /*1300*/  IMAD.HI.U32 R12, R7, R33, RZ ;  /* 0x00000021070c7227 */ /* 0x000fc600078e00ff */
[C---:B------:R-:W-:Y:S01]  /*1310*/  ISETP.GT.U32.AND P6, PT, R4.reuse, R19, PT ;  /* 0x000000130400720c */ /* 0x040fe20003fc4070 */
[--C-:B------:R-:W-:Y:S01]  /*1320*/  @!P2 IMAD.IADD R131, R131, 0x1, -R4.reuse ;  /* 0x000000018383a824 */ /* 0x100fe200078e0a04 */
[----:B------:R-:W-:Y:S01]  /*1330*/  ISETP.GT.U32.AND P2, PT, R4, R23, PT ;  /* 0x000000170400720c */ /* 0x000fe20003f44070 */
[--C-:B------:R-:W-:Y:S02]  /*1340*/  @!P5 IMAD.IADD R25, R25, 0x1, -R4.reuse ;  /* 0x000000011919d824 */ /* 0x100fe400078e0a04 */
[----:B------:R-:W-:Y:S01]  /*1350*/  @!P0 IMAD.IADD R6, R6, 0x1, -R75 ;  /* 0x0000000106068824 */ /* 0x000fe200078e0a4b */
[C---:B------:R-:W-:Y:S01]  /*1360*/  ISETP.GT.U32.AND P0, PT, R4.reuse, R17, PT ;  /* 0x000000110400720c */ /* 0x040fe20003f04070 */
[--C-:B------:R-:W-:Y:S01]  /*1370*/  @!P3 IMAD.IADD R9, R9, 0x1, -R4.reuse ;  /* 0x000000010909b824 */ /* 0x100fe200078e0a04 */
[C---:B------:R-:W-:Y:S01]  /*1380*/  ISETP.GT.U32.AND P4, PT, R4.reuse, R131, PT ;  /* 0x000000830400720c */ /* 0x040fe20003f84070 */
[----:B------:R-:W-:Y:S01]  /*1390*/  @!P1 IMAD.IADD R21, R21, 0x1, -R4 ;  /* 0x0000000115159824 */ /* 0x000fe200078e0a04 */
[C---:B------:R-:W-:Y:S01]  /*13a0*/  ISETP.GT.U32.AND P1, PT, R4.reuse, R13, PT ;  /* 0x0000000d0400720c */ /* 0x040fe20003f24070 */
[----:B------:R-:W-:Y:S01]  /*13b0*/  IMAD.MOV R12, RZ, RZ, -R12 ;  /* 0x000000ffff0c7224 */ /* 0x000fe200078e0a0c */
[----:B------:R-:W0:Y:S01]  /*13c0*/  LDC.64 R74, c[0x0][0x3a8] ;  /* 0x0000ea00ff4a7b82 */ /* 0x000e220000000a00 */
[--C-:B------:R-:W-:Y:S01]  /*13d0*/  @!P6 IMAD.IADD R19, R19, 0x1, -R4.reuse ;  /* 0x000000011313e824 */ /* 0x100fe200078e0a04 */
[----:B------:R-:W-:Y:S01]  /*13e0*/  ISETP.GT.U32.AND P5, PT, R4, R21, PT ;  /* 0x000000150400720c */ /* 0x000fe20003fa4070 */
[----:B------:R-:W-:-:S02]  /*13f0*/  @!P2 IMAD.IADD R23, R23, 0x1, -R4 ;  /* 0x000000011717a824 */ /* 0x000fc400078e0a04 */
[C---:B------:R-:W-:Y:S02]  /*1400*/  IMAD R33, R4.reuse, R12, R33 ;  /* 0x0000000c04217224 */ /* 0x040fe400078e0221 */
[--C-:B------:R-:W-:Y:S01]  /*1410*/  @!P0 IMAD.IADD R17, R17, 0x1, -R4.reuse ;  /* 0x0000000111118824 */ /* 0x100fe200078e0a04 */
[C---:B------:R-:W-:Y:S01]  /*1420*/  ISETP.GT.U32.AND P0, PT, R4.reuse, R11, PT ;  /* 0x0000000b0400720c */ /* 0x040fe20003f04070 */
[--C-:B------:R-:W-:Y:S01]  /*1430*/  @!P4 IMAD.IADD R131, R131, 0x1, -R4.reuse ;  /* 0x000000018383c824 */ /* 0x100fe200078e0a04 */
[C---:B------:R-:W-:Y:S01]  /*1440*/  ISETP.GT.U32.AND P3, PT, R4.reuse, R23, PT ;  /* 0x000000170400720c */ /* 0x040fe20003f64070 */
[--C-:B------:R-:W-:Y:S01]  /*1450*/  @!P1 IMAD.IADD R13, R13, 0x1, -R4.reuse ;  /* 0x000000010d0d9824 */ /* 0x100fe200078e0a04 */
[C---:B------:R-:W-:Y:S01]  /*1460*/  ISETP.GT.U32.AND P4, PT, R4.reuse, R25, PT ;  /* 0x000000190400720c */ /* 0x040fe20003f84070 */
[----:B------:R-:W-:Y:S01]  /*1470*/  IMAD.HI.U32 R12, R7, R73, RZ ;  /* 0x00000049070c7227 */ /* 0x000fe200078e00ff */
[C---:B------:R-:W-:Y:S02]  /*1480*/  ISETP.GT.U32.AND P2, PT, R4.reuse, R17, PT ;  /* 0x000000110400720c */ /* 0x040fe40003f44070 */
[C---:B------:R-:W-:Y:S01]  /*1490*/  ISETP.GT.U32.AND P6, PT, R4.reuse, R33, PT ;  /* 0x000000210400720c */ /* 0x040fe20003fc4070 */
[----:B------:R-:W-:Y:S01]  /*14a0*/  @!P5 IMAD.IADD R21, R21, 0x1, -R4 ;  /* 0x000000011515d824 */ /* 0x000fe200078e0a04 */
[C---:B------:R-:W-:Y:S01]  /*14b0*/  ISETP.GT.U32.AND P1, PT, R4.reuse, R29, PT ;  /* 0x0000001d0400720c */ /* 0x040fe20003f24070 */
[----:B------:R-:W-:Y:S01]  /*14c0*/  IMAD.MOV R12, RZ, RZ, -R12 ;  /* 0x000000ffff0c7224 */ /* 0x000fe200078e0a0c */
[C---:B------:R-:W-:Y:S01]  /*14d0*/  ISETP.GT.U32.AND P5, PT, R4.reuse, R35, PT ;  /* 0x000000230400720c */ /* 0x040fe20003fa4070 */
[--C-:B------:R-:W-:Y:S01]  /*14e0*/  @!P0 IMAD.IADD R11, R11, 0x1, -R4.reuse ;  /* 0x000000010b0b8824 */ /* 0x100fe200078e0a04 */
[C---:B------:R-:W-:Y:S01]  /*14f0*/  ISETP.GT.U32.AND P0, PT, R4.reuse, R27, PT ;  /* 0x0000001b0400720c */ /* 0x040fe20003f04070 */
[--C-:B------:R-:W-:Y:S01]  /*1500*/  @!P3 IMAD.IADD R23, R23, 0x1, -R4.reuse ;  /* 0x000000011717b824 */ /* 0x100fe200078e0a04 */
[C---:B------:R-:W-:Y:S01]  /*1510*/  ISETP.GT.U32.AND P3, PT, R4.reuse, R67, PT ;  /* 0x000000430400720c */ /* 0x040fe20003f64070 */
[--C-:B------:R-:W-:Y:S01]  /*1520*/  @!P4 IMAD.IADD R25, R25, 0x1, -R4.reuse ;  /* 0x000000011919c824 */ /* 0x100fe200078e0a04 */
[C---:B------:R-:W-:Y:S01]  /*1530*/  ISETP.GT.U32.AND P4, PT, R4.reuse, R69, PT ;  /* 0x000000450400720c */ /* 0x040fe20003f84070 */
[--C-:B------:R-:W-:Y:S01]  /*1540*/  @!P2 IMAD.IADD R17, R17, 0x1, -R4.reuse ;  /* 0x000000011111a824 */ /* 0x100fe200078e0a04 */
[C---:B------:R-:W-:Y:S01]  /*1550*/  ISETP.GT.U32.AND P2, PT, R4.reuse, R31, PT ;  /* 0x0000001f0400720c */ /* 0x040fe20003f44070 */
[----:B------:R-:W-:Y:S01]  /*1560*/  @!P6 IMAD.IADD R33, R33, 0x1, -R4 ;  /* 0x000000012121e824 */ /* 0x000fe200078e0a04 */
[C---:B------:R-:W-:Y:S01]  /*1570*/  ISETP.GT.U32.AND P6, PT, R4.reuse, R87, PT ;  /* 0x000000570400720c */ /* 0x040fe20003fc4070 */
[----:B------:R-:W-:-:S02]  /*1580*/  IMAD R73, R4, R12, R73 ;  /* 0x0000000c04497224 */ /* 0x000fc400078e0249 */
[--C-:B------:R-:W-:Y:S02]  /*1590*/  @!P1 IMAD.IADD R29, R29, 0x1, -R4.reuse ;  /* 0x000000011d1d9824 */ /* 0x100fe400078e0a04 */
        /* <DEDUP_REMOVED lines=8> */
[----:B------:R-:W-:Y:S01]  /*1620*/  IMAD.HI.U32 R12, R7, R95, RZ ;  /* 0x0000005f070c7227 */ /* 0x000fe200078e00ff */
[----:B------:R-:W-:-:S03]  /*1630*/  ISETP.GT.U32.AND P2, PT, R4, R85, PT ;  /* 0x000000550400720c */ /* 0x000fc60003f44070 */
[--C-:B------:R-:W-:Y:S01]  /*1640*/  @!P5 IMAD.IADD R35, R35, 0x1, -R4.reuse ;  /* 0x000000012323d824 */ /* 0x100fe200078e0a04 */
[C---:B------:R-:W-:Y:S01]  /*1650*/  ISETP.GT.U32.AND P5, PT, R4.reuse, R89, PT ;  /* 0x000000590400720c */ /* 0x040fe20003fa4070 */
[--C-:B------:R-:W-:Y:S01]  /*1660*/  @!P0 IMAD.IADD R71, R71, 0x1, -R4.reuse ;  /* 0x0000000147478824 */ /* 0x100fe200078e0a04 */
[C---:B------:R-:W-:Y:S01]  /*1670*/  ISETP.GT.U32.AND P0, PT, R4.reuse, R29, PT ;  /* 0x0000001d0400720c */ /* 0x040fe20003f04070 */
[----:B------:R-:W-:Y:S01]  /*1680*/  @!P3 IMAD.IADD R91, R91, 0x1, -R4 ;  /* 0x000000015b5bb824 */ /* 0x000fe200078e0a04 */
[C---:B------:R-:W-:Y:S01]  /*1690*/  ISETP.GT.U32.AND P3, PT, R4.reuse, R69, PT ;  /* 0x000000450400720c */ /* 0x040fe20003f64070 */
[----:B------:R-:W-:Y:S02]  /*16a0*/  IMAD.MOV R12, RZ, RZ, -R12 ;  /* 0x000000ffff0c7224 */ /* 0x000fe400078e0a0c */
[----:B------:R-:W-:Y:S01]  /*16b0*/  @!P6 IMAD.IADD R87, R87, 0x1, -R4 ;  /* 0x000000015757e824 */ /* 0x000fe200078e0a04 */
[C---:B------:R-:W-:Y:S01]  /*16c0*/  ISETP.GT.U32.AND P6, PT, R4.reuse, R35, PT ;  /* 0x000000230400720c */ /* 0x040fe20003fc4070 */
[----:B------:R-:W-:-:S02]  /*16d0*/  IMAD R95, R4, R12, R95 ;  /* 0x0000000c045f7224 */ /* 0x000fc400078e025f */
[----:B------:R-:W-:-:S04]  /*16e0*/  IMAD.HI.U32 R12, R7, R105, RZ ;  /* 0x00000069070c7227 */ /* 0x000fc800078e00ff */
[----:B------:R-:W-:Y:S01]  /*16f0*/  @!P4 IMAD.IADD R27, R27, 0x1, -R4 ;  /* 0x000000011b1bc824 */ /* 0x000fe200078e0a04 */
[----:B------:R-:W-:Y:S01]  /*1700*/  ISETP.GT.U32.AND P4, PT, R4, R87, PT ;  /* 0x000000570400720c */ /* 0x000fe20003f84070 */
[----:B------:R-:W-:-:S04]  /*1710*/  IMAD.HI.U32 R3, R7, R101, RZ ;  /* 0x0000006507037227 */ /* 0x000fc800078e00ff */
[----:B------:R-:W-:Y:S02]  /*1720*/  IMAD.MOV R12, RZ, RZ, -R12 ;  /* 0x000000ffff0c7224 */ /* 0x000fe400078e0a0c */
[--C-:B------:R-:W-:Y:S01]  /*1730*/  @!P1 IMAD.IADD R73, R73, 0x1, -R4.reuse ;  /* 0x0000000149499824 */ /* 0x100fe200078e0a04 */
[C---:B------:R-:W-:Y:S01]  /*1740*/  ISETP.GT.U32.AND P1, PT, R4.reuse, R31, PT ;  /* 0x0000001f0400720c */ /* 0x040fe20003f24070 */
[--C-:B------:R-:W-:Y:S01]  /*1750*/  @!P2 IMAD.IADD R85, R85, 0x1, -R4.reuse ;  /* 0x000000015555a824 */ /* 0x100fe200078e0a04 */
[C---:B------:R-:W-:Y:S01]  /*1760*/  ISETP.GT.U32.AND P2, PT, R4.reuse, R33, PT ;  /* 0x000000210400720c */ /* 0x040fe20003f44070 */
[--C-:B------:R-:W-:Y:S01]  /*1770*/  @!P0 IMAD.IADD R29, R29, 0x1, -R4.reuse ;  /* 0x000000011d1d8824 */ /* 0x100fe200078e0a04 */
[C---:B------:R-:W-:Y:S01]  /*1780*/  ISETP.GT.U32.AND P0, PT, R4.reuse, R71, PT ;  /* 0x000000470400720c */ /* 0x040fe20003f04070 */
[----:B------:R-:W-:Y:S01]  /*1790*/  @!P3 IMAD.IADD R69, R69, 0x1, -R4 ;  /* 0x000000014545b824 */ /* 0x000fe200078e0a04 */
[----:B------:R-:W-:Y:S01]  /*17a0*/  ISETP.GT.U32.AND P3, PT, R4, R95, PT ;  /* 0x0000005f0400720c */ /* 0x000fe20003f64070 */
[----:B------:R-:W-:-:S02]  /*17b0*/  IMAD.MOV R3, RZ, RZ, -R3 ;  /* 0x000000ffff037224 */ /* 0x000fc400078e0a03 */
[C---:B------:R-:W-:Y:S02]  /*17c0*/  IMAD R105, R4.reuse, R12, R105 ;  /* 0x0000000c04697224 */ /* 0x040fe400078e0269 */
[----:B------:R-:W-:Y:S01]  /*17d0*/  @!P5 IMAD.IADD R89, R89, 0x1, -R4 ;  /* 0x000000015959d824 */ /* 0x000fe200078e0a04 */
[----:B------:R-:W-:Y:S01]  /*17e0*/  ISETP.GT.U32.AND P5, PT, R4, R67, PT ;  /* 0x000000430400720c */ /* 0x000fe20003fa4070 */
[----:B------:R-:W-:-:S04]  /*17f0*/  IMAD.HI.U32 R12, R7, R125, RZ ;  /* 0x0000007d070c7227 */ /* 0x000fc800078e00ff */
[----:B------:R-:W-:Y:S01]  /*1800*/  IMAD R101, R4, R3, R101 ;  /* 0x0000000304657224 */ /* 0x000fe200078e0265 */
[----:B------:R-:W-:Y:S01]  /*1810*/  LOP3.LUT R3, R10, 0x3a, R5, 0xfe, !PT ;  /* 0x0000003a0a037812 */ /* 0x000fe200078efe05 */
[----:B------:R-:W-:Y:S02]  /*1820*/  IMAD.MOV R12, RZ, RZ, -R12 ;  /* 0x000000ffff0c7224 */ /* 0x000fe400078e0a0c */
[--C-:B------:R-:W-:Y:S01]  /*1830*/  @!P4 IMAD.IADD R87, R87, 0x1, -R4.reuse ;  /* 0x000000015757c824 */ /* 0x100fe200078e0a04 */
[----:B------:R-:W-:Y:S01]  /*1840*/  IABS R127, R3 ;  /* 0x00000003007f7213 */ /* 0x000fe20000000000 */
[C---:B------:R-:W-:Y:S01]  /*1850*/  IMAD R125, R4.reuse, R12, R125 ;  /* 0x0000000c047d7224 */ /* 0x040fe200078e027d */
        /* <DEDUP_REMOVED lines=9> */
[----:B------:R-:W-:-:S04]  /*18f0*/  IMAD.HI.U32 R14, R7, R127, RZ ;  /* 0x0000007f070e7227 */ /* 0x000fc800078e00ff */
[----:B------:R-:W-:Y:S01]  /*1900*/  @!P5 IMAD.IADD R67, R67, 0x1, -R4 ;  /* 0x000000014343d824 */ /* 0x000fe200078e0a04 */
[----:B------:R-:W-:Y:S01]  /*1910*/  ISETP.GT.U32.AND P5, PT, R4, R91, PT ;  /* 0x0000005b0400720c */ /* 0x000fe20003fa4070 */
[----:B------:R-:W-:-:S04]  /*1920*/  IMAD.HI.U32 R10, R7, R123, RZ ;  /* 0x0000007b070a7227 */ /* 0x000fc800078e00ff */
[----:B------:R-:W-:Y:S02]  /*1930*/  IMAD.MOV R14, RZ, RZ, -R14 ;  /* 0x000000ffff0e7224 */ /* 0x000fe400078e0a0e */
[----:B------:R-:W-:Y:S02]  /*1940*/  IMAD.MOV R10, RZ, RZ, -R10 ;  /* 0x000000ffff0a7224 */ /* 0x000fe400078e0a0a */
[C---:B------:R-:W-:Y:S02]  /*1950*/  IMAD R127, R4.reuse, R14, R127 ;  /* 0x0000000e047f7224 */ /* 0x040fe400078e027f */
[--C-:B------:R-:W-:Y:S01]  /*1960*/  @!P4 IMAD.IADD R103, R103, 0x1, -R4.reuse ;  /* 0x000000016767c824 */ /* 0x100fe200078e0a04 */
[----:B------:R-:W1:Y:S01]  /*1970*/  LDC.64 R14, c[0x0][0x3a0] ;  /* 0x0000e800ff0e7b82 */ /* 0x000e620000000a00 */
[C---:B------:R-:W-:Y:S02]  /*1980*/  IMAD R123, R4.reuse, R10, R123 ;  /* 0x0000000a047b7224 */ /* 0x040fe400078e027b */
[--C-:B------:R-:W-:Y:S01]  /*1990*/  @!P1 IMAD.IADD R73, R73, 0x1, -R4.reuse ;  /* 0x0000000149499824 */ /* 0x100fe200078e0a04 */
[C---:B------:R-:W-:Y:S01]  /*19a0*/  ISETP.GT.U32.AND P1, PT, R4.reuse, R99, PT ;  /* 0x000000630400720c */ /* 0x040fe20003f24070 */
[--C-:B------:R-:W-:Y:S01]  /*19b0*/  @!P2 IMAD.IADD R85, R85, 0x1, -R4.reuse ;  /* 0x000000015555a824 */ /* 0x100fe200078e0a04 */
[C---:B------:R-:W-:Y:S01]  /*19c0*/  ISETP.GT.U32.AND P2, PT, R4.reuse, R101, PT ;  /* 0x000000650400720c */ /* 0x040fe20003f44070 */
[----:B------:R-:W-:Y:S01]  /*19d0*/  IMAD.HI.U32 R7, R7, R129, RZ ;  /* 0x0000008107077227 */ /* 0x000fe200078e00ff */
[----:B------:R-:W2:Y:S03]  /*19e0*/  LDS R10, [UR9] ;  /* 0x00000009ff0a7984 */ /* 0x000ea60008000800 */
[--C-:B------:R-:W-:Y:S01]  /*19f0*/  @!P0 IMAD.IADD R97, R97, 0x1, -R4.reuse ;  /* 0x0000000161618824 */ /* 0x100fe200078e0a04 */
[C---:B------:R-:W-:Y:S01]  /*1a00*/  ISETP.GT.U32.AND P0, PT, R4.reuse, R127, PT ;  /* 0x0000007f0400720c */ /* 0x040fe20003f04070 */
[--C-:B------:R-:W-:Y:S01]  /*1a10*/  @!P3 IMAD.IADD R125, R125, 0x1, -R4.reuse ;  /* 0x000000017d7db824 */ /* 0x100fe200078e0a04 */
[C---:B------:R-:W-:Y:S01]  /*1a20*/  ISETP.GT.U32.AND P3, PT, R4.reuse, R103, PT ;  /* 0x000000670400720c */ /* 0x040fe20003f64070 */
[--C-:B------:R-:W-:Y:S01]  /*1a30*/  @!P5 IMAD.IADD R91, R91, 0x1, -R4.reuse ;  /* 0x000000015b5bd824 */ /* 0x100fe200078e0a04 */
[C---:B------:R-:W-:Y:S01]  /*1a40*/  ISETP.GT.U32.AND P5, PT, R4.reuse, R123, PT ;  /* 0x0000007b0400720c */ /* 0x040fe20003fa4070 */
[----:B------:R-:W-:Y:S01]  /*1a50*/  IMAD.MOV R7, RZ, RZ, -R7 ;  /* 0x000000ffff077224 */ /* 0x000fe200078e0a07 */
[----:B------:R-:W-:Y:S01]  /*1a60*/  ISETP.GT.U32.AND P4, PT, R4, R97, PT ;  /* 0x000000610400720c */ /* 0x000fe20003f84070 */
[----:B------:R-:W-:-:S02]  /*1a70*/  @!P1 IMAD.IADD R99, R99, 0x1, -R4 ;  /* 0x0000000163639824 */ /* 0x000fc400078e0a04 */
[C---:B------:R-:W-:Y:S02]  /*1a80*/  IMAD R129, R4.reuse, R7, R129 ;  /* 0x0000000704817224 */ /* 0x040fe400078e0281 */
[--C-:B------:R-:W-:Y:S01]  /*1a90*/  @!P2 IMAD.IADD R101, R101, 0x1, -R4.reuse ;  /* 0x000000016565a824 */ /* 0x100fe200078e0a04 */
[C---:B------:R-:W-:Y:S01]  /*1aa0*/  ISETP.GT.U32.AND P2, PT, R4.reuse, R95, PT ;  /* 0x0000005f0400720c */ /* 0x040fe20003f44070 */
[--C-:B------:R-:W-:Y:S01]  /*1ab0*/  @!P0 IMAD.IADD R127, R127, 0x1, -R4.reuse ;  /* 0x000000017f7f8824 */ /* 0x100fe200078e0a04 */
[----:B------:R-:W-:Y:S01]  /*1ac0*/  ISETP.GT.U32.AND P1, PT, R4, R129, PT ;  /* 0x000000810400720c */ /* 0x000fe20003f24070 */
[--C-:B------:R-:W-:Y:S01]  /*1ad0*/  @!P3 IMAD.IADD R103, R103, 0x1, -R4.reuse ;  /* 0x000000016767b824 */ /* 0x100fe200078e0a04 */
[----:B------:R-:W-:Y:S01]  /*1ae0*/  ISETP.GE.AND P0, PT, R38, RZ, PT ;  /* 0x000000ff2600720c */ /* 0x000fe20003f06270 */
[--C-:B------:R-:W-:Y:S01]  /*1af0*/  @!P5 IMAD.IADD R123, R123, 0x1, -R4.reuse ;  /* 0x000000017b7bd824 */ /* 0x100fe200078e0a04 */
[----:B------:R-:W-:Y:S01]  /*1b00*/  ISETP.NE.AND P3, PT, R92, RZ, PT ;  /* 0x000000ff5c00720c */ /* 0x000fe20003f65270 */
[--C-:B------:R-:W-:Y:S01]  /*1b10*/  @!P4 IMAD.IADD R97, R97, 0x1, -R4.reuse ;  /* 0x000000016161c824 */ /* 0x100fe200078e0a04 */
[C---:B------:R-:W-:Y:S01]  /*1b20*/  ISETP.GT.U32.AND P5, PT, R4.reuse, R101, PT ;  /* 0x000000650400720c */ /* 0x040fe20003fa4070 */
[--C-:B------:R-:W-:Y:S01]  /*1b30*/  @!P6 IMAD.IADD R35, R35, 0x1, -R4.reuse ;  /* 0x000000012323e824 */ /* 0x100fe200078e0a04 */
[C---:B------:R-:W-:Y:S01]  /*1b40*/  ISETP.GT.U32.AND P4, PT, R4.reuse, R125, PT ;  /* 0x0000007d0400720c */ /* 0x040fe20003f84070 */
[----:B0-----:R-:W-:Y:S01]  /*1b50*/  IMAD R77, R5, R74, RZ ;  /* 0x0000004a054d7224 */ /* 0x001fe200078e02ff */
[C---:B------:R-:W-:Y:S01]  /*1b60*/  ISETP.GT.U32.AND P6, PT, R4.reuse, R89, PT ;  /* 0x000000590400720c */ /* 0x040fe20003fc4070 */
[--C-:B------:R-:W-:Y:S01]  /*1b70*/  @!P2 IMAD.IADD R95, R95, 0x1, -R4.reuse ;  /* 0x000000015f5fa824 */ /* 0x100fe200078e0a04 */
[----:B------:R-:W-:Y:S01]  /*1b80*/  ISETP.GT.U32.AND P2, PT, R4, R123, PT ;  /* 0x0000007b0400720c */ /* 0x000fe20003f44070 */
[----:B------:R-:W-:-:S02]  /*1b90*/  @!P1 IMAD.IADD R129, R129, 0x1, -R4 ;  /* 0x0000000181819824 */ /* 0x000fc400078e0a04 */
[----:B------:R-:W-:Y:S01]  /*1ba0*/  @!P0 IMAD.MOV R6, RZ, RZ, -R6 ;  /* 0x000000ffff068224 */ /* 0x000fe200078e0a06 */
[----:B------:R-:W-:Y:S01]  /*1bb0*/  ISETP.GE.AND P0, PT, R62, RZ, PT ;  /* 0x000000ff3e00720c */ /* 0x000fe20003f06270 */
[----:B------:R-:W-:Y:S01]  /*1bc0*/  IMAD.MOV.U32 R111, RZ, RZ, R95 ;  /* 0x000000ffff6f7224 */ /* 0x000fe200078e005f */
[----:B------:R-:W-:Y:S01]  /*1bd0*/  @!P3 LOP3.LUT R6, RZ, R92, RZ, 0x33, !PT ;  /* 0x0000005cff06b212 */ /* 0x000fe200078e33ff */
[--C-:B------:R-:W-:Y:S01]  /*1be0*/  @!P5 IMAD.IADD R101, R101, 0x1, -R4.reuse ;  /* 0x000000016565d824 */ /* 0x100fe200078e0a04 */
[----:B------:R-:W-:Y:S01]  /*1bf0*/  ISETP.GE.AND P3, PT, R65, RZ, PT ;  /* 0x000000ff4100720c */ /* 0x000fe20003f66270 */
[--C-:B------:R-:W-:Y:S01]  /*1c00*/  @!P4 IMAD.IADD R125, R125, 0x1, -R4.reuse ;  /* 0x000000017d7dc824 */ /* 0x100fe200078e0a04 */
[C---:B------:R-:W-:Y:S01]  /*1c10*/  ISETP.GT.U32.AND P5, PT, R4.reuse, R129, PT ;  /* 0x000000810400720c */ /* 0x040fe20003fa4070 */
[--C-:B------:R-:W-:Y:S01]  /*1c20*/  @!P6 IMAD.IADD R89, R89, 0x1, -R4.reuse ;  /* 0x000000015959e824 */ /* 0x100fe200078e0a04 */
[----:B------:R-:W-:Y:S01]  /*1c30*/  ISETP.GE.AND P4, PT, R61, RZ, PT ;  /* 0x000000ff3d00720c */ /* 0x000fe20003f86270 */
[--C-:B------:R-:W-:Y:S01]  /*1c40*/  @!P2 IMAD.IADD R123, R123, 0x1, -R4.reuse ;  /* 0x000000017b7ba824 */ /* 0x100fe200078e0a04 */
[----:B------:R-:W-:Y:S01]  /*1c50*/  ISETP.GE.AND P2, PT, R63, RZ, PT ;  /* 0x000000ff3f00720c */ /* 0x000fe20003f46270 */
[----:B------:R-:W-:Y:S01]  /*1c60*/  IMAD.MOV.U32 R107, RZ, RZ, R89 ;  /* 0x000000ffff6b7224 */ /* 0x000fe200078e0059 */
[----:B------:R-:W-:Y:S01]  /*1c70*/  ISETP.GT.U32.AND P6, PT, R4, R105, PT ;  /* 0x000000690400720c */ /* 0x000fe20003fc4070 */
[----:B------:R-:W-:Y:S01]  /*1c80*/  @!P0 IMAD.MOV R17, RZ, RZ, -R17 ;  /* 0x000000ffff118224 */ /* 0x000fe200078e0a11 */
[----:B------:R-:W-:Y:S01]  /*1c90*/  ISETP.GE.AND P0, PT, R57, RZ, PT ;  /* 0x000000ff3900720c */ /* 0x000fe20003f06270 */
[----:B------:R-:W-:Y:S01]  /*1ca0*/  IMAD.MOV.U32 R109, RZ, RZ, R91 ;  /* 0x000000ffff6d7224 */ /* 0x000fe200078e005b */
[----:B--2---:R-:W-:Y:S01]  /*1cb0*/  R2UR UR8, R10 ;  /* 0x000000000a0872ca */ /* 0x004fe200000e0000 */
[----:B------:R-:W-:Y:S01]  /*1cc0*/  @!P3 IMAD.MOV R9, RZ, RZ, -R9 ;  /* 0x000000ffff09b224 */ /* 0x000fe200078e0a09 */
[----:B------:R-:W-:Y:S01]  /*1cd0*/  ISETP.GE.AND P3, PT, R59, RZ, PT ;  /* 0x000000ff3b00720c */ /* 0x000fe20003f66270 */
[--C-:B------:R-:W-:Y:S01]  /*1ce0*/  @!P5 IMAD.IADD R129, R129, 0x1, -R4.reuse ;  /* 0x000000018181d824 */ /* 0x100fe200078e0a04 */
[----:B------:R-:W-:Y:S01]  /*1cf0*/  ISETP.GE.AND P5, PT, R60, RZ, PT ;  /* 0x000000ff3c00720c */ /* 0x000fe20003fa6270 */
[----:B------:R-:W-:Y:S01]  /*1d00*/  @!P4 IMAD.MOV R19, RZ, RZ, -R19 ;  /* 0x000000ffff13c224 */ /* 0x000fe200078e0a13 */
[----:B------:R-:W-:Y:S01]  /*1d10*/  ISETP.GE.AND P4, PT, R56, RZ, PT ;  /* 0x000000ff3800720c */ /* 0x000fe20003f86270 */
[----:B------:R-:W-:Y:S01]  /*1d20*/  @!P2 IMAD.MOV R13, RZ, RZ, -R13 ;  /* 0x000000ffff0da224 */ /* 0x000fe200078e0a0d */
[----:B------:R-:W-:Y:S01]  /*1d30*/  ISETP.GE.AND P2, PT, R58, RZ, PT ;  /* 0x000000ff3a00720c */ /* 0x000fe20003f46270 */
[--C-:B------:R-:W-:Y:S01]  /*1d40*/  @!P6 IMAD.IADD R105, R105, 0x1, -R4.reuse ;  /* 0x000000016969e824 */ /* 0x100fe200078e0a04 */
[----:B------:R-:W-:Y:S01]  /*1d50*/  ISETP.GT.U32.AND P6, PT, R4, R99, PT ;  /* 0x000000630400720c */ /* 0x000fe20003fc4070 */
[----:B------:R-:W-:Y:S01]  /*1d60*/  @!P0 IMAD.MOV R27, RZ, RZ, -R27 ;  /* 0x000000ffff1b8224 */ /* 0x000fe200078e0a1b */
[----:B------:R-:W-:Y:S01]  /*1d70*/  ISETP.GE.AND P0, PT, R52, RZ, PT ;  /* 0x000000ff3400720c */ /* 0x000fe20003f06270 */
[----:B------:R-:W-:Y:S01]  /*1d80*/  IMAD R79, R74, 0x2, R77 ;  /* 0x000000024a4f7824 */ /* 0x000fe200078e024d */
[----:B------:R-:W-:Y:S01]  /*1d90*/  ISETP.GT.U32.AND P1, PT, R4, R105, PT ;  /* 0x000000690400720c */ /* 0x000fe20003f24070 */
[----:B------:R-:W-:Y:S01]  /*1da0*/  @!P3 IMAD.MOV R23, RZ, RZ, -R23 ;  /* 0x000000ffff17b224 */ /* 0x000fe200078e0a17 */
[----:B------:R-:W-:Y:S01]  /*1db0*/  ISETP.GE.AND P3, PT, R54, RZ, PT ;  /* 0x000000ff3600720c */ /* 0x000fe20003f66270 */
[----:B------:R-:W-:Y:S01]  /*1dc0*/  @!P5 IMAD.MOV R21, RZ, RZ, -R21 ;  /* 0x000000ffff15d224 */ /* 0x000fe200078e0a15 */
[----:B------:R-:W-:Y:S01]  /*1dd0*/  ISETP.GE.AND P5, PT, R55, RZ, PT ;  /* 0x000000ff3700720c */ /* 0x000fe20003fa6270 */
[----:B------:R-:W-:Y:S01]  /*1de0*/  @!P4 IMAD.MOV R29, RZ, RZ, -R29 ;  /* 0x000000ffff1dc224 */ /* 0x000fe200078e0a1d */
[----:B------:R-:W-:Y:S01]  /*1df0*/  ISETP.GE.AND P4, PT, R51, RZ, PT ;  /* 0x000000ff3300720c */ /* 0x000fe20003f86270 */
[----:B------:R-:W-:Y:S01]  /*1e00*/  @!P2 IMAD.MOV R25, RZ, RZ, -R25 ;  /* 0x000000ffff19a224 */ /* 0x000fe200078e0a19 */
[----:B------:R-:W-:Y:S01]  /*1e10*/  ISETP.GE.AND P2, PT, R53, RZ, PT ;  /* 0x000000ff3500720c */ /* 0x000fe20003f46270 */
[----:B------:R-:W-:Y:S01]  /*1e20*/  @!P6 IMAD.IADD R99, R99, 0x1, -R4 ;  /* 0x000000016363e824 */ /* 0x000fe200078e0a04 */
[----:B------:R-:W-:Y:S01]  /*1e30*/  ISETP.GT.U32.AND P6, PT, R4, R127, PT ;  /* 0x0000007f0400720c */ /* 0x000fe20003fc4070 */
[----:B------:R-:W-:Y:S01]  /*1e40*/  @!P0 IMAD.MOV R67, RZ, RZ, -R67 ;  /* 0x000000ffff438224 */ /* 0x000fe200078e0a43 */
[----:B------:R-:W-:Y:S01]  /*1e50*/  ISETP.GE.AND P0, PT, R47, RZ, PT ;  /* 0x000000ff2f00720c */ /* 0x000fe20003f06270 */
[----:B------:R-:W-:-:S02]  /*1e60*/  IMAD R81, R74, 0x2, R79 ;  /* 0x000000024a517824 */ /* 0x000fc400078e024f */
        /* <DEDUP_REMOVED lines=8> */
[--C-:B------:R-:W-:Y:S01]  /*1ef0*/  @!P6 IMAD.IADD R127, R127, 0x1, -R4.reuse ;  /* 0x000000017f7fe824 */ /* 0x100fe200078e0a04 */
[----:B------:R-:W-:Y:S01]  /*1f00*/  ISETP.GE.AND P6, PT, R64, RZ, PT ;  /* 0x000000ff4000720c */ /* 0x000fe20003fc6270 */
[----:B------:R-:W-:Y:S01]  /*1f10*/  @!P1 IMAD.IADD R105, R105, 0x1, -R4 ;  /* 0x0000000169699824 */ /* 0x000fe200078e0a04 */
[----:B------:R-:W-:Y:S01]  /*1f20*/  ISETP.NE.AND P1, PT, R93, RZ, PT ;  /* 0x000000ff5d00720c */ /* 0x000fe20003f25270 */
        /* <DEDUP_REMOVED lines=9> */
[----:B------:R-:W-:Y:S01]  /*1fc0*/  IMAD.MOV.U32 R113, RZ, RZ, R97 ;  /* 0x000000ffff717224 */ /* 0x000fe200078e0061 */
[C---:B------:R-:W-:Y:S01]  /*1fd0*/  SEL R106, R118.reuse, R107, !P1 ;  /* 0x0000006b766a7207 */ /* 0x040fe20004800000 */
[----:B------:R-:W-:Y:S01]  /*1fe0*/  IMAD.MOV.U32 R117, RZ, RZ, R101 ;  /* 0x000000ffff757224 */ /* 0x000fe200078e0065 */
[C---:B------:R-:W-:Y:S01]  /*1ff0*/  SEL R10, R118.reuse, R9, !P1 ;  /* 0x00000009760a7207 */ /* 0x040fe20004800000 */
[----:B------:R-:W-:Y:S01]  /*2000*/  IMAD.MOV.U32 R121, RZ, RZ, R105 ;  /* 0x000000ffff797224 */ /* 0x000fe200078e0069 */
[----:B------:R-:W-:Y:S01]  /*2010*/  SEL R89, R118, R13, !P1 ;  /* 0x0000000d76597207 */ /* 0x000fe20004800000 */
[----:B------:R-:W-:Y:S01]  /*2020*/  @!P3 IMAD.MOV R111, RZ, RZ, -R111 ;  /* 0x000000ffff6fb224 */ /* 0x000fe200078e0a6f */
[----:B------:R-:W-:Y:S01]  /*2030*/  ISETP.GE.AND P3, PT, R39, RZ, PT ;  /* 0x000000ff2700720c */ /* 0x000fe20003f66270 */
[----:B------:R-:W-:Y:S01]  /*2040*/  @!P5 IMAD.MOV R109, RZ, RZ, -R109 ;  /* 0x000000ffff6dd224 */ /* 0x000fe200078e0a6d */
[----:B------:R-:W-:Y:S01]  /*2050*/  ISETP.GE.AND P5, PT, R40, RZ, PT ;  /* 0x000000ff2800720c */ /* 0x000fe20003fa6270 */
[----:B------:R-:W-:Y:S01]  /*2060*/  IMAD R189, R74, 0x2, R83 ;  /* 0x000000024abd7824 */ /* 0x000fe200078e0253 */
[C---:B------:R-:W-:Y:S01]  /*2070*/  SEL R108, R118.reuse, R111, !P1 ;  /* 0x0000006f766c7207 */ /* 0x040fe20004800000 */
[----:B------:R-:W-:Y:S01]  /*2080*/  IMAD.MOV.U32 R119, RZ, RZ, R103 ;  /* 0x000000ffff777224 */ /* 0x000fe200078e0067 */
[----:B------:R-:W-:Y:S01]  /*2090*/  SEL R107, R118, R109, !P1 ;  /* 0x0000006d766b7207 */ /* 0x000fe20004800000 */
        /* <DEDUP_REMOVED lines=10> */
[----:B------:R-:W-:Y:S01]  /*2140*/  IMAD R191, R74, 0x2, R189 ;  /* 0x000000024abf7824 */ /* 0x000fe200078e02bd */
[----:B------:R-:W-:Y:S01]  /*2150*/  SEL R109, R118, R113, !P1 ;  /* 0x00000071766d7207 */ /* 0x000fe20004800000 */
[----:B------:R-:W-:Y:S01]  /*2160*/  @!P5 IMAD.MOV R119, RZ, RZ, -R119 ;  /* 0x000000ffff77d224 */ /* 0x000fe200078e0a77 */
[----:B------:R-:W-:Y:S01]  /*2170*/  ISETP.GE.AND P5, PT, R0, RZ, PT ;  /* 0x000000ff0000720c */ /* 0x000fe20003fa6270 */
[----:B------:R-:W-:Y:S01]  /*2180*/  IMAD.SHL.U32 R7, R148, 0x200000, RZ ;  /* 0x0020000094077824 */ /* 0x000fe200078e00ff */
[----:B------:R-:W-:Y:S01]  /*2190*/  SEL R111, R118, R117, !P1 ;  /* 0x00000075766f7207 */ /* 0x000fe20004800000 */
[----:B------:R-:W-:Y:S01]  /*21a0*/  IMAD R193, R74, 0x2, R191 ;  /* 0x000000024ac17824 */ /* 0x000fe200078e02bf */
[----:B------:R-:W-:Y:S01]  /*21b0*/  SEL R88, R118, R11, !P1 ;  /* 0x0000000b76587207 */ /* 0x000fe20004800000 */
[----:B------:R-:W-:Y:S01]  /*21c0*/  IMAD.MOV.U32 R115, RZ, RZ, R99 ;  /* 0x000000ffff737224 */ /* 0x000fe200078e0063 */
[----:B------:R-:W-:Y:S01]  /*21d0*/  LOP3.LUT R7, R7, 0x600000, RZ, 0xc0, !PT ;  /* 0x0060000007077812 */ /* 0x000fe200078ec0ff */
[----:B------:R-:W-:Y:S01]  /*21e0*/  IMAD R195, R74, 0x2, R193 ;  /* 0x000000024ac37824 */ /* 0x000fe200078e02c1 */
[----:B------:R-:W-:Y:S01]  /*21f0*/  SEL R90, R118, R17, !P1 ;  /* 0x00000011765a7207 */ /* 0x000fe20004800000 */
[----:B-1----:R-:W-:Y:S01]  /*2200*/  VIADD R4, R14, 0x3f ;  /* 0x0000003f0e047836 */ /* 0x002fe20000000000 */
[----:B------:R-:W-:Y:S01]  /*2210*/  R2UR UR10, R7 ;  /* 0x00000000070a72ca */ /* 0x000fe200000e0000 */
[----:B------:R-:W-:Y:S01]  /*2220*/  @!P0 IMAD.MOV R115, RZ, RZ, -R115 ;  /* 0x000000ffff738224 */ /* 0x000fe200078e0a73 */
[----:B------:R-:W-:Y:S01]  /*2230*/  LOP3.LUT R7, R5, 0x18, RZ, 0xfc, !PT ;  /* 0x0000001805077812 */ /* 0x000fe200078efcff */
[----:B------:R-:W-:Y:S01]  /*2240*/  IMAD R197, R74, 0x2, R195 ;  /* 0x000000024ac57824 */ /* 0x000fe200078e02c3 */
[----:B------:R-:W-:Y:S01]  /*2250*/  ISETP.GT.AND P0, PT, R4, 0x3f, PT ;  /* 0x0000003f0400780c */ /* 0x000fe20003f04270 */
[----:B------:R-:W-:Y:S01]  /*2260*/  @!P2 IMAD.MOV R123, RZ, RZ, -R123 ;  /* 0x000000ffff7ba224 */ /* 0x000fe200078e0a7b */
[C---:B------:R-:W-:Y:S01]  /*2270*/  SEL R110, R118.reuse, R115, !P1 ;  /* 0x00000073766e7207 */ /* 0x040fe20004800000 */
[----:B------:R-:W-:Y:S01]  /*2280*/  @!P6 IMAD.MOV R125, RZ, RZ, -R125 ;  /* 0x000000ffff7de224 */ /* 0x000fe200078e0a7d */
[C---:B------:R-:W-:Y:S01]  /*2290*/  SEL R91, R118.reuse, R19, !P1 ;  /* 0x00000013765b7207 */ /* 0x040fe20004800000 */
[----:B------:R-:W-:Y:S01]  /*22a0*/  @!P4 IMAD.MOV R127, RZ, RZ, -R127 ;  /* 0x000000ffff7fc224 */ /* 0x000fe200078e0a7f */
[C---:B------:R-:W-:Y:S01]  /*22b0*/  SEL R92, R118.reuse, R21, !P1 ;  /* 0x00000015765c7207 */ /* 0x040fe20004800000 */
[----:B------:R-:W-:Y:S01]  /*22c0*/  @!P3 IMAD.MOV R129, RZ, RZ, -R129 ;  /* 0x000000ffff81b224 */ /* 0x000fe200078e0a81 */
[C---:B------:R-:W-:Y:S01]  /*22d0*/  SEL R93, R118.reuse, R23, !P1 ;  /* 0x00000017765d7207 */ /* 0x040fe20004800000 */
[----:B------:R-:W-:Y:S01]  /*22e0*/  @!P5 IMAD.MOV R131, RZ, RZ, -R131 ;  /* 0x000000ffff83d224 */ /* 0x000fe200078e0a83 */
[----:B------:R-:W-:Y:S01]  /*22f0*/  SEL R94, R118, R25, !P1 ;  /* 0x00000019765e7207 */ /* 0x000fe20004800000 */
[----:B------:R-:W-:Y:S01]  /*2300*/  IMAD R199, R74, 0x2, R197 ;  /* 0x000000024ac77824 */ /* 0x000fe200078e02c5 */
[----:B------:R-:W-:Y:S01]  /*2310*/  SEL R95, R118, R27, !P1 ;  /* 0x0000001b765f7207 */ /* 0x000fe20004800000 */
[----:B------:R-:W-:Y:S01]  /*2320*/  IMAD R6, R6, R15, RZ ;  /* 0x0000000f06067224 */ /* 0x000fe200078e02ff */
[----:B------:R-:W-:Y:S01]  /*2330*/  SEL R96, R118, R29, !P1 ;  /* 0x0000001d76607207 */ /* 0x000fe20004800000 */
[----:B------:R-:W-:Y:S01]  /*2340*/  IMAD R201, R74, 0x2, R199 ;  /* 0x000000024ac97824 */ /* 0x000fe200078e02c7 */
[C---:B------:R-:W-:Y:S01]  /*2350*/  SEL R97, R118.reuse, R31, !P1 ;  /* 0x0000001f76617207 */ /* 0x040fe20004800000 */
[----:B------:R-:W-:Y:S01]  /*2360*/  UIADD3 UR10, UPT, UPT, UR8, UR10, URZ ;  /* 0x0000000a080a7290 */ /* 0x000fe2000fffe0ff */
[----:B------:R-:W-:-:S02]  /*2370*/  SEL R98, R118, R33, !P1 ;  /* 0x0000002176627207 */ /* 0x000fc40004800000 */
[C---:B------:R-:W-:Y:S02]  /*2380*/  SEL R99, R118.reuse, R35, !P1 ;  /* 0x0000002376637207 */ /* 0x040fe40004800000 */
[C---:B------:R-:W-:Y:S02]  /*2390*/  SEL R100, R118.reuse, R67, !P1 ;  /* 0x0000004376647207 */ /* 0x040fe40004800000 */
[C---:B------:R-:W-:Y:S02]  /*23a0*/  SEL R101, R118.reuse, R69, !P1 ;  /* 0x0000004576657207 */ /* 0x040fe40004800000 */
[C---:B------:R-:W-:Y:S02]  /*23b0*/  SEL R102, R118.reuse, R71, !P1 ;  /* 0x0000004776667207 */ /* 0x040fe40004800000 */
[C---:B------:R-:W-:Y:S02]  /*23c0*/  SEL R103, R118.reuse, R73, !P1 ;  /* 0x0000004976677207 */ /* 0x040fe40004800000 */
        /* <DEDUP_REMOVED lines=8> */
[----:B------:R-:W-:Y:S01]  /*2450*/  SEL R118, R118, R131, !P1 ;  /* 0x0000008376767207 */ /* 0x000fe20004800000 */
[----:B------:R-:W-:Y:S01]  /*2460*/  BAR.SYNC.DEFER_BLOCKING 0x0 ;  /* 0x0000000000007b1d */ /* 0x000fe20000010000 */
[----:B------:R-:W-:Y:S02]  /*2470*/  ISETP.LT.AND P3, PT, R7, R14, P0 ;  /* 0x0000000e0700720c */ /* 0x000fe40000761270 */
[----:B------:R-:W-:-:S03]  /*2480*/  LOP3.LUT P1, RZ, R66, 0x7f, RZ, 0xc0, !PT ;  /* 0x0000007f42ff7812 */ /* 0x000fc6000782c0ff */
[----:B---3--:R-:W-:Y:S10]  /*2490*/  BRA.U UP0, `(.L_x_5) ;  /* 0x0000000100187547 */ /* 0x008ff4000b800000 */
[----:B------:R-:W-:Y:S01]  /*24a0*/  ELECT P2, URZ, PT ;  /* 0x0000000000ff782f */ /* 0x000fe20003840000 */
[----:B------:R-:W-:Y:S01]  /*24b0*/  IMAD.MOV.U32 R7, RZ, RZ, 0x1 ;  /* 0x00000001ff077424 */ /* 0x000fe200078e00ff */
[----:B------:R-:W-:Y:S01]  /*24c0*/  UMOV UR5, 0x40 ;  /* 0x0000004000057882 */ /* 0x000fe20000000000 */
[----:B------:R-:W-:Y:S01]  /*24d0*/  UVIRTCOUNT.DEALLOC.SMPOOL 0x80 ;  /* 0x000000800000784c */ /* 0x000fe20000000000 */
[----:B------:R-:W-:-:S09]  /*24e0*/  ULEA UR5, UR4, UR5, 0x18 ;  /* 0x0000000504057291 */ /* 0x000fd2000f8ec0ff */
[----:B------:R0:W-:Y:S03]  /*24f0*/  @P2 STS.U8 [UR5], R7 ;  /* 0x00000007ff002988 */ /* 0x0001e60008000005 */
.L_x_5:
[----:B------:R-:W-:Y:S01]  /*2500*/  STTM.16dp32bit_t0_t15.x32 tmem[UR10], RZ ;  /* 0x000000ff000079ed */ /* 0x000fe20008a8000a */
[----:B------:R-:W-:Y:S01]  /*2510*/  STTM.16dp32bit_t16_t31.x32 tmem[UR10+0x20], RZ ;  /* 0x000020ff000079ed */ /* 0x000fe20008aa000a */
[----:B------:R-:W1:Y:S02]  /*2520*/  FENCE.VIEW.ASYNC.T ;  /* 0x00000000000073c6 */ /* 0x000e640000000200 */
[----:B-1----:R-:W-:Y:S01]  /*2530*/  VOTEU.ALL UP1, P1 ;  /* 0x0000000000ff7886 */ /* 0x002fe20000820000 */
[----:B------:R-:W-:Y:S01]  /*2540*/  VOTEU.ALL UP2, P1 ;  /* 0x0000000000ff7886 */ /* 0x000fe20000840000 */
[----:B------:R-:W-:Y:S01]  /*2550*/  IMAD R203, R74, 0x2, R201 ;  /* 0x000000024acb7824 */ /* 0x000fe200078e02c9 */
[----:B------:R-:W-:Y:S01]  /*2560*/  ISETP.LT.AND P2, PT, R229, R14, P0 ;  /* 0x0000000ee500720c */ /* 0x000fe20000741270 */
[----:B------:R-:W-:Y:S01]  /*2570*/  IMAD.SHL.U32 R186, R6, 0x2, RZ ;  /* 0x0000000206ba7824 */ /* 0x000fe200078e00ff */
[----:B------:R-:W-:-:S04]  /*2580*/  @!UP1 UIADD3 UR4, UPT, UPT, -UR6, 0x100000, URZ ;  /* 0x0010000006049890 */ /* 0x000fc8000fffe1ff */
[----:B------:R-:W-:Y:S02]  /*2590*/  @!UP1 USHF.L.U32 UR5, UR4, 0xb, URZ ;  /* 0x0000000b04059899 */ /* 0x000fe400080006ff */
[----:B------:R-:W-:Y:S01]  /*25a0*/  @!UP1 USHF.L.U32 UR4, UR4, 0x1, URZ ;  /* 0x0000000104049899 */ /* 0x000fe200080006ff */
[----:B------:R-:W-:Y:S01]  /*25b0*/  BAR.SYNC.DEFER_BLOCKING 0x0 ;  /* 0x0000000000007b1d */ /* 0x000fe20000010000 */
[----:B------:R-:W-:Y:S01]  /*25c0*/  IMAD R9, R74, 0x2, R203 ;  /* 0x000000024a097824 */ /* 0x000fe200078e02cb */
[----:B------:R-:W-:Y:S02]  /*25d0*/  ISETP.LT.AND P4, PT, R227, R14, P0 ;  /* 0x0000000ee300720c */ /* 0x000fe40000781270 */
[----:B------:R-:W-:Y:S01]  /*25e0*/  IADD3 R86, P5, PT, R186, UR12, RZ ;  /* 0x0000000cba567c10 */ /* 0x000fe2000ffbe0ff */
[----:B------:R-:W-:-:S03]  /*25f0*/  IMAD R11, R74, 0x2, R9 ;  /* 0x000000024a0b7824 */ /* 0x000fc600078e0209 */
[----:B------:R-:W-:Y:S01]  /*2600*/  LEA.HI.X.SX32 R24, R6, UR13, 0x1, P5 ;  /* 0x0000000d06187c11 */ /* 0x000fe2000a8f0eff */
[----:B------:R-:W-:Y:S01]  /*2610*/  IMAD R25, R74, 0x2, R11 ;  /* 0x000000024a197824 */ /* 0x000fe200078e020b */
[----:B------:R-:W-:-:S03]  /*2620*/  LEA R12, P5, R189, R86, 0x1 ;  /* 0x00000056bd0c7211 */ /* 0x000fc600078a08ff */
[C---:B------:R-:W-:Y:S01]  /*2630*/  IMAD R27, R74.reuse, 0x2, R25 ;  /* 0x000000024a1b7824 */ /* 0x040fe200078e0219 */
[----:B------:R-:W-:Y:S01]  /*2640*/  LEA.HI.X.SX32 R13, R189, R24, 0x1, P5 ;  /* 0x00000018bd0d7211 */ /* 0x000fe200028f0eff */
[----:B------:R-:W1:Y:S02]  /*2650*/  FENCE.VIEW.ASYNC.S ;  /* 0x00000000000073c6 */ /* 0x000e640000000000 */
[----:B-1----:R1:W2:Y:S02]  /*2660*/  @!UP2 SYNCS.EXCH.64 URZ, [UR11], UR4 ;  /* 0x000000040bffa5b2 */ /* 0x0022a40008000100 */
[----:B--2---:R-:W-:Y:S01]  /*2670*/  BAR.SYNC.DEFER_BLOCKING 0x0 ;  /* 0x0000000000007b1d */ /* 0x004fe20000010000 */
[----:B------:R-:W-:-:S04]  /*2680*/  IMAD R15, R74, 0x2, R27 ;  /* 0x000000024a0f7824 */ /* 0x000fc800078e021b */
[----:B------:R-:W-:Y:S01]  /*2690*/  IMAD R29, R74, 0x2, R15 ;  /* 0x000000024a1d7824 */ /* 0x000fe200078e020f */
[----:B------:R-:W-:-:S03]  /*26a0*/  PRMT R167, RZ, 0x7610, R167 ;  /* 0x00007610ffa77816 */ /* 0x000fc600000000a7 */
[C---:B------:R-:W-:Y:S01]  /*26b0*/  IMAD R31, R74.reuse, 0x2, R29 ;  /* 0x000000024a1f7824 */ /* 0x040fe200078e021d */
[----:B0-----:R-:W-:Y:S01]  /*26c0*/  LOP3.LUT R7, R5, 0x1a, RZ, 0xfc, !PT ;  /* 0x0000001a05077812 */ /* 0x001fe200078efcff */
[----:B-1----:R-:W0:Y:S02]  /*26d0*/  LDCU UR4, c[0x0][0x3b0] ;  /* 0x00007600ff0477ac */ /* 0x002e240008000800 */
[----:B------:R-:W-:Y:S01]  /*26e0*/  IMAD R85, R74, 0x2, R31 ;  /* 0x000000024a557824 */ /* 0x000fe200078e021f */
[----:B------:R1:W2:Y:S01]  /*26f0*/  @P2 LDG.E.U16 R169, desc[UR20][R12.64] ;  /* 0x000000140ca92981 */ /* 0x0002a2000c1e1500 */
[----:B------:R-:W-:Y:S02]  /*2700*/  LEA R16, P2, R191, R86, 0x1 ;  /* 0x00000056bf107211 */ /* 0x000fe400078408ff */
[----:B------:R-:W-:Y:S02]  /*2710*/  LOP3.LUT R225, R5, 0x10, RZ, 0xfc, !PT ;  /* 0x0000001005e17812 */ /* 0x000fe400078efcff */
[----:B------:R-:W-:-:S02]  /*2720*/  LEA.HI.X.SX32 R17, R191, R24, 0x1, P2 ;  /* 0x00000018bf117211 */ /* 0x000fc400010f0eff */
[----:B------:R-:W-:Y:S01]  /*2730*/  ISETP.LT.AND P2, PT, R7, R14, P0 ;  /* 0x0000000e0700720c */ /* 0x000fe20000741270 */
[C---:B------:R-:W-:Y:S01]  /*2740*/  IMAD R7, R74.reuse, 0x2, R85 ;  /* 0x000000024a077824 */ /* 0x040fe200078e0255 */
[----:B------:R-:W-:Y:S01]  /*2750*/  PRMT R173, RZ, 0x7610, R173 ;  /* 0x00007610ffad7816 */ /* 0x000fe200000000ad */
[----:B------:R3:W4:Y:S01]  /*2760*/  @P4 LDG.E.U16 R167, desc[UR20][R16.64] ;  /* 0x0000001410a74981 */ /* 0x000722000c1e1500 */
[----:B------:R-:W-:Y:S01]  /*2770*/  LEA R18, P4, R9, R86, 0x1 ;  /* 0x0000005609127211 */ /* 0x000fe200078808ff */
[C---:B------:R-:W-:Y:S01]  /*2780*/  IMAD R33, R74.reuse, 0x2, R7 ;  /* 0x000000024a217824 */ /* 0x040fe200078e0207 */
[----:B------:R-:W-:Y:S02]  /*2790*/  ISETP.LT.AND P5, PT, R225, R14, P0 ;  /* 0x0000000ee100720c */ /* 0x000fe400007a1270 */
[----:B------:R-:W-:Y:S01]  /*27a0*/  LEA.HI.X.SX32 R19, R9, R24, 0x1, P4 ;  /* 0x0000001809137211 */ /* 0x000fe200020f0eff */
[----:B------:R-:W-:Y:S01]  /*27b0*/  IMAD R87, R74, 0x2, R33 ;  /* 0x000000024a577824 */ /* 0x000fe200078e0221 */
[----:B-1----:R-:W-:-:S03]  /*27c0*/  LEA R12, P6, R197, R86, 0x1 ;  /* 0x00000056c50c7211 */ /* 0x002fc600078c08ff */
[----:B------:R-:W5:Y:S01]  /*27d0*/  @P3 LDG.E.U16 R173, desc[UR20][R18.64] ;  /* 0x0000001412ad3981 */ /* 0x000f62000c1e1500 */
[----:B---3--:R-:W-:Y:S01]  /*27e0*/  LEA R16, P3, R11, R86, 0x1 ;  /* 0x000000560b107211 */ /* 0x008fe200078608ff */
[C---:B------:R-:W-:Y:S01]  /*27f0*/  IMAD R119, R74.reuse, 0x2, R87 ;  /* 0x000000024a777824 */ /* 0x040fe200078e0257 */
[----:B------:R-:W-:Y:S02]  /*2800*/  PRMT R171, RZ, 0x7610, R171 ;  /* 0x00007610ffab7816 */ /* 0x000fe400000000ab */
[----:B------:R-:W-:Y:S01]  /*2810*/  PRMT R165, RZ, 0x7610, R165 ;  /* 0x00007610ffa57816 */ /* 0x000fe200000000a5 */
[C---:B------:R-:W-:Y:S01]  /*2820*/  IMAD R9, R74.reuse, 0x2, R119 ;  /* 0x000000024a097824 */ /* 0x040fe200078e0277 */
[-C--:B------:R-:W-:Y:S02]  /*2830*/  LEA.HI.X.SX32 R13, R197, R24.reuse, 0x1, P6 ;  /* 0x00000018c50d7211 */ /* 0x080fe400030f0eff */
[C---:B------:R-:W-:Y:S02]  /*2840*/  LOP3.LUT R223, R5.reuse, 0x20, RZ, 0xfc, !PT ;  /* 0x0000002005df7812 */ /* 0x040fe400078efcff */
[----:B------:R-:W-:Y:S01]  /*2850*/  LOP3.LUT R221, R5, 0x28, RZ, 0xfc, !PT ;  /* 0x0000002805dd7812 */ /* 0x000fe200078efcff */
[----:B------:R1:W3:Y:S01]  /*2860*/  @P5 LDG.E.U16 R171, desc[UR20][R12.64] ;  /* 0x000000140cab5981 */ /* 0x0002e2000c1e1500 */
[----:B------:R-:W-:Y:S01]  /*2870*/  LEA.HI.X.SX32 R17, R11, R24, 0x1, P3 ;  /* 0x000000180b117211 */ /* 0x000fe200018f0eff */
[----:B------:R-:W-:Y:S01]  /*2880*/  IMAD R35, R74, 0x2, R9 ;  /* 0x000000024a237824 */ /* 0x000fe200078e0209 */
[----:B------:R-:W-:-:S02]  /*2890*/  ISETP.LT.AND P4, PT, R223, R14, P0 ;  /* 0x0000000edf00720c */ /* 0x000fc40000781270 */
[----:B------:R-:W-:Y:S01]  /*28a0*/  ISETP.LT.AND P3, PT, R221, R14, P0 ;  /* 0x0000000edd00720c */ /* 0x000fe20000761270 */
[----:B------:R-:W2:Y:S01]  /*28b0*/  @P2 LDG.E.U16 R165, desc[UR20][R16.64] ;  /* 0x0000001410a52981 */ /* 0x000ea2000c1e1500 */
[-C--:B------:R-:W-:Y:S02]  /*28c0*/  LEA R20, P5, R15, R86.reuse, 0x1 ;  /* 0x000000560f147211 */ /* 0x080fe400078a08ff */
[----:B-1----:R-:W-:Y:S01]  /*28d0*/  LEA R12, P2, R7, R86, 0x1 ;  /* 0x00000056070c7211 */ /* 0x002fe200078408ff */
[----:B------:R-:W-:Y:S01]  /*28e0*/  IMAD R121, R74, 0x2, R35 ;  /* 0x000000024a797824 */ /* 0x000fe200078e0223 */
[----:B------:R-:W-:Y:S02]  /*28f0*/  LOP3.LUT R219, R5, 0x30, RZ, 0xfc, !PT ;  /* 0x0000003005db7812 */ /* 0x000fe400078efcff */
[----:B------:R-:W-:Y:S02]  /*2900*/  LEA.HI.X.SX32 R13, R7, R24, 0x1, P2 ;  /* 0x00000018070d7211 */ /* 0x000fe400010f0eff */
[----:B------:R-:W-:-:S02]  /*2910*/  PRMT R175, RZ, 0x7610, R175 ;  /* 0x00007610ffaf7816 */ /* 0x000fc400000000af */
[----:B------:R-:W-:Y:S01]  /*2920*/  PRMT R7, RZ, 0x7610, R7 ;  /* 0x00007610ff077816 */ /* 0x000fe20000000007 */
[C---:B------:R-:W-:Y:S01]  /*2930*/  IMAD R123, R74.reuse, 0x2, R121 ;  /* 0x000000024a7b7824 */ /* 0x040fe200078e0279 */
[----:B------:R-:W-:Y:S02]  /*2940*/  LEA.HI.X.SX32 R21, R15, R24, 0x1, P5 ;  /* 0x000000180f157211 */ /* 0x000fe400028f0eff */
[----:B------:R-:W-:Y:S02]  /*2950*/  LOP3.LUT R217, R5, 0x38, RZ, 0xfc, !PT ;  /* 0x0000003805d97812 */ /* 0x000fe400078efcff */
[-C--:B------:R-:W-:Y:S01]  /*2960*/  ISETP.LT.AND P2, PT, R219, R14.reuse, P0 ;  /* 0x0000000edb00720c */ /* 0x080fe20000741270 */
[----:B------:R1:W2:Y:S01]  /*2970*/  @P4 LDG.E.U16 R175, desc[UR20][R20.64] ;  /* 0x0000001414af4981 */ /* 0x0002a2000c1e1500 */
[----:B------:R-:W-:Y:S01]  /*2980*/  IMAD R67, R74, 0x2, R123 ;  /* 0x000000024a437824 */ /* 0x000fe200078e027b */
[----:B------:R-:W-:Y:S02]  /*2990*/  ISETP.LT.AND P4, PT, R217, R14, P0 ;  /* 0x0000000ed900720c */ /* 0x000fe40000781270 */
[----:B------:R0:W2:Y:S01]  /*29a0*/  @P3 LDG.E.U16 R7, desc[UR20][R12.64] ;  /* 0x000000140c073981 */ /* 0x0000a2000c1e1500 */
[----:B------:R-:W-:-:S02]  /*29b0*/  LOP3.LUT R215, R5, 0x22, RZ, 0xfc, !PT ;  /* 0x0000002205d77812 */ /* 0x000fc400078efcff */
[----:B------:R-:W-:Y:S02]  /*29c0*/  PRMT R11, RZ, 0x7610, R11 ;  /* 0x00007610ff0b7816 */ /* 0x000fe4000000000b */
[-C--:B-1----:R-:W-:Y:S02]  /*29d0*/  LEA R20, P3, R9, R86.reuse, 0x1 ;  /* 0x0000005609147211 */ /* 0x082fe400078608ff */
[----:B------:R-:W-:Y:S02]  /*29e0*/  LEA R22, P5, R67, R86, 0x1 ;  /* 0x0000005643167211 */ /* 0x000fe400078a08ff */
[----:B------:R-:W-:Y:S02]  /*29f0*/  LEA.HI.X.SX32 R21, R9, R24, 0x1, P3 ;  /* 0x0000001809157211 */ /* 0x000fe400018f0eff */
[----:B------:R-:W-:Y:S02]  /*2a00*/  LOP3.LUT R213, R5, 0x12, RZ, 0xfc, !PT ;  /* 0x0000001205d57812 */ /* 0x000fe400078efcff */
[----:B------:R-:W-:Y:S01]  /*2a10*/  ISETP.LT.AND P3, PT, R215, R14, P0 ;  /* 0x0000000ed700720c */ /* 0x000fe20000761270 */
[----:B------:R-:W2:Y:S01]  /*2a20*/  @P2 LDG.E.U16 R11, desc[UR20][R20.64] ;  /* 0x00000014140b2981 */ /* 0x000ea2000c1e1500 */
[----:B------:R-:W-:-:S02]  /*2a30*/  PRMT R9, RZ, 0x7610, R9 ;  /* 0x00007610ff097816 */ /* 0x000fc40000000009 */
[----:B------:R-:W-:Y:S02]  /*2a40*/  LEA.HI.X.SX32 R23, R67, R24, 0x1, P5 ;  /* 0x0000001843177211 */ /* 0x000fe400028f0eff */
[----:B------:R-:W-:Y:S02]  /*2a50*/  ISETP.LT.AND P2, PT, R213, R14, P0 ;  /* 0x0000000ed500720c */ /* 0x000fe40000741270 */
[-C--:B------:R-:W-:Y:S01]  /*2a60*/  LEA R18, P5, R29, R86.reuse, 0x1 ;  /* 0x000000561d127211 */ /* 0x080fe200078a08ff */
[----:B------:R1:W2:Y:S01]  /*2a70*/  @P4 LDG.E.U16 R9, desc[UR20][R22.64] ;  /* 0x0000001416094981 */ /* 0x0002a2000c1e1500 */
[----:B------:R-:W-:Y:S02]  /*2a80*/  PRMT R155, RZ, 0x7610, R155 ;  /* 0x00007610ff9b7816 */ /* 0x000fe4000000009b */
[----:B------:R-:W-:Y:S02]  /*2a90*/  LEA R16, P4, R199, R86, 0x1 ;  /* 0x00000056c7107211 */ /* 0x000fe400078808ff */
[----:B------:R-:W-:-:S02]  /*2aa0*/  LEA.HI.X.SX32 R19, R29, R24, 0x1, P5 ;  /* 0x000000181d137211 */ /* 0x000fc400028f0eff */
[----:B------:R-:W-:Y:S02]  /*2ab0*/  LOP3.LUT R211, R5, 0x2a, RZ, 0xfc, !PT ;  /* 0x0000002a05d37812 */ /* 0x000fe400078efcff */
[----:B------:R-:W-:Y:S01]  /*2ac0*/  PRMT R157, RZ, 0x7610, R157 ;  /* 0x00007610ff9d7816 */ /* 0x000fe2000000009d */
[----:B------:R1:W2:Y:S01]  /*2ad0*/  @P3 LDG.E.U16 R155, desc[UR20][R18.64] ;  /* 0x00000014129b3981 */ /* 0x0002a2000c1e1500 */
[----:B------:R-:W-:Y:S02]  /*2ae0*/  LEA.HI.X.SX32 R17, R199, R24, 0x1, P4 ;  /* 0x00000018c7117211 */ /* 0x000fe400020f0eff */
[----:B------:R-:W-:-:S03]  /*2af0*/  ISETP.LT.AND P3, PT, R211, R14, P0 ;  /* 0x0000000ed300720c */ /* 0x000fc60000761270 */
[----:B------:R1:W2:Y:S01]  /*2b00*/  @P2 LDG.E.U16 R157, desc[UR20][R16.64] ;  /* 0x00000014109d2981 */ /* 0x0002a2000c1e1500 */
[----:B0-----:R-:W-:Y:S02]  /*2b10*/  LEA R12, P2, R33, R86, 0x1 ;  /* 0x00000056210c7211 */ /* 0x001fe400078408ff */
[----:B------:R-:W-:Y:S02]  /*2b20*/  LOP3.LUT R207, R5, 0x3a, RZ, 0xfc, !PT ;  /* 0x0000003a05cf7812 */ /* 0x000fe400078efcff */
[----:B------:R-:W-:Y:S01]  /*2b30*/  PRMT R159, RZ, 0x7610, R159 ;  /* 0x00007610ff9f7816 */ /* 0x000fe2000000009f */
[----:B-1----:R-:W-:Y:S01]  /*2b40*/  IMAD R23, R74, 0x2, R67 ;  /* 0x000000024a177824 */ /* 0x002fe200078e0243 */
[----:B------:R-:W-:Y:S02]  /*2b50*/  LEA.HI.X.SX32 R13, R33, R24, 0x1, P2 ;  /* 0x00000018210d7211 */ /* 0x000fe400010f0eff */
[----:B------:R-:W-:Y:S02]  /*2b60*/  ISETP.LT.AND P5, PT, R207, R14, P0 ;  /* 0x0000000ecf00720c */ /* 0x000fe400007a1270 */
[----:B------:R-:W-:Y:S01]  /*2b70*/  LOP3.LUT R209, R5, 0x32, RZ, 0xfc, !PT ;  /* 0x0000003205d17812 */ /* 0x000fe200078efcff */
[----:B------:R0:W2:Y:S01]  /*2b80*/  @P3 LDG.E.U16 R159, desc[UR20][R12.64] ;  /* 0x000000140c9f3981 */ /* 0x0000a2000c1e1500 */
[----:B------:R-:W-:-:S02]  /*2b90*/  LEA R20, P3, R23, R86, 0x1 ;  /* 0x0000005617147211 */ /* 0x000fc400078608ff */
[----:B------:R-:W-:Y:S02]  /*2ba0*/  ISETP.LT.AND P6, PT, R209, R14, P0 ;  /* 0x0000000ed100720c */ /* 0x000fe400007c1270 */
[----:B------:R-:W-:Y:S02]  /*2bb0*/  LOP3.LUT R15, R5, 0x1c, RZ, 0xfc, !PT ;  /* 0x0000001c050f7812 */ /* 0x000fe400078efcff */
[----:B------:R-:W-:Y:S02]  /*2bc0*/  PRMT R161, RZ, 0x7610, R161 ;  /* 0x00007610ffa17816 */ /* 0x000fe400000000a1 */
[----:B------:R-:W-:Y:S02]  /*2bd0*/  LEA.HI.X.SX32 R21, R23, R24, 0x1, P3 ;  /* 0x0000001817157211 */ /* 0x000fe400018f0eff */
[----:B------:R-:W-:Y:S02]  /*2be0*/  LEA R18, P4, R35, R86, 0x1 ;  /* 0x0000005623127211 */ /* 0x000fe400078808ff */
[----:B------:R-:W-:Y:S01]  /*2bf0*/  ISETP.LT.AND P2, PT, R15, R14, P0 ;  /* 0x0000000e0f00720c */ /* 0x000fe20000741270 */
[----:B------:R-:W2:Y:S01]  /*2c00*/  @P5 LDG.E.U16 R161, desc[UR20][R20.64] ;  /* 0x0000001414a15981 */ /* 0x000ea2000c1e1500 */
[----:B------:R-:W-:-:S02]  /*2c10*/  LOP3.LUT R205, R5, 0xc, RZ, 0xfc, !PT ;  /* 0x0000000c05cd7812 */ /* 0x000fc400078efcff */
[----:B------:R-:W-:Y:S02]  /*2c20*/  LEA R16, P3, R25, R86, 0x1 ;  /* 0x0000005619107211 */ /* 0x000fe400078608ff */
[----:B------:R-:W-:Y:S02]  /*2c30*/  LOP3.LUT R73, R5, 0x14, RZ, 0xfc, !PT ;  /* 0x0000001405497812 */ /* 0x000fe400078efcff */
[----:B------:R-:W-:Y:S02]  /*2c40*/  PRMT R153, RZ, 0x7610, R153 ;  /* 0x00007610ff997816 */ /* 0x000fe40000000099 */
[----:B------:R-:W-:Y:S02]  /*2c50*/  LEA.HI.X.SX32 R19, R35, R24, 0x1, P4 ;  /* 0x0000001823137211 */ /* 0x000fe400020f0eff */
[----:B------:R-:W-:Y:S02]  /*2c60*/  ISETP.LT.AND P4, PT, R205, R14, P0 ;  /* 0x0000000ecd00720c */ /* 0x000fe40000781270 */
[----:B0-----:R-:W-:Y:S01]  /*2c70*/  LEA R12, P5, R193, R86, 0x1 ;  /* 0x00000056c10c7211 */ /* 0x001fe200078a08ff */
[----:B------:R0:W2:Y:S01]  /*2c80*/  @P6 LDG.E.U16 R153, desc[UR20][R18.64] ;  /* 0x0000001412996981 */ /* 0x0000a2000c1e1500 */
[----:B------:R-:W-:-:S02]  /*2c90*/  LEA.HI.X.SX32 R17, R25, R24, 0x1, P3 ;  /* 0x0000001819117211 */ /* 0x000fc400018f0eff */
[----:B------:R-:W-:Y:S02]  /*2ca0*/  ISETP.LT.AND P3, PT, R73, R14, P0 ;  /* 0x0000000e4900720c */ /* 0x000fe40000761270 */
[----:B------:R-:W-:Y:S02]  /*2cb0*/  PRMT R151, RZ, 0x7610, R151 ;  /* 0x00007610ff977816 */ /* 0x000fe40000000097 */
[----:B------:R-:W-:Y:S02]  /*2cc0*/  LEA.HI.X.SX32 R13, R193, R24, 0x1, P5 ;  /* 0x00000018c10d7211 */ /* 0x000fe400028f0eff */
[----:B------:R-:W-:Y:S02]  /*2cd0*/  LOP3.LUT R71, R5, 0x24, RZ, 0xfc, !PT ;  /* 0x0000002405477812 */ /* 0x000fe400078efcff */
[----:B0-----:R-:W-:Y:S01]  /*2ce0*/  LEA R18, P5, R201, R86, 0x1 ;  /* 0x00000056c9127211 */ /* 0x001fe200078a08ff */
[----:B------:R-:W2:Y:S01]  /*2cf0*/  @P2 LDG.E.U16 R151, desc[UR20][R16.64] ;  /* 0x0000001410972981 */ /* 0x000ea2000c1e1500 */
[----:B------:R-:W-:-:S02]  /*2d00*/  PRMT R163, RZ, 0x7610, R163 ;  /* 0x00007610ffa37816 */ /* 0x000fc400000000a3 */
[----:B------:R-:W-:Y:S02]  /*2d10*/  PRMT R149, RZ, 0x7610, R149 ;  /* 0x00007610ff957816 */ /* 0x000fe40000000095 */
[----:B------:R-:W-:Y:S02]  /*2d20*/  LEA.HI.X.SX32 R19, R201, R24, 0x1, P5 ;  /* 0x00000018c9137211 */ /* 0x000fe400028f0eff */
[----:B------:R-:W-:Y:S01]  /*2d30*/  ISETP.LT.AND P2, PT, R71, R14, P0 ;  /* 0x0000000e4700720c */ /* 0x000fe20000741270 */
[----:B------:R0:W2:Y:S01]  /*2d40*/  @P4 LDG.E.U16 R163, desc[UR20][R12.64] ;  /* 0x000000140ca34981 */ /* 0x0000a2000c1e1500 */
[----:B------:R-:W-:Y:S02]  /*2d50*/  LOP3.LUT R69, R5, 0x2c, RZ, 0xfc, !PT ;  /* 0x0000002c05457812 */ /* 0x000fe400078efcff */
[----:B------:R-:W-:Y:S01]  /*2d60*/  LEA R20, P4, R31, R86, 0x1 ;  /* 0x000000561f147211 */ /* 0x000fe200078808ff */
[----:B------:R-:W2:Y:S01]  /*2d70*/  @P3 LDG.E.U16 R149, desc[UR20][R18.64] ;  /* 0x0000001412953981 */ /* 0x000ea2000c1e1500 */
[----:B------:R-:W-:-:S02]  /*2d80*/  ISETP.LT.AND P3, PT, R69, R14, P0 ;  /* 0x0000000e4500720c */ /* 0x000fc40000761270 */
[----:B------:R-:W-:Y:S02]  /*2d90*/  PRMT R244, RZ, 0x7610, R244 ;  /* 0x00007610fff47816 */ /* 0x000fe400000000f4 */
[----:B------:R-:W-:Y:S02]  /*2da0*/  LEA.HI.X.SX32 R21, R31, R24, 0x1, P4 ;  /* 0x000000181f157211 */ /* 0x000fe400020f0eff */
[----:B0-----:R-:W-:Y:S02]  /*2db0*/  LEA R12, P4, R87, R86, 0x1 ;  /* 0x00000056570c7211 */ /* 0x001fe400078808ff */
[C---:B------:R-:W-:Y:S01]  /*2dc0*/  LOP3.LUT R67, R5.reuse, 0x34, RZ, 0xfc, !PT ;  /* 0x0000003405437812 */ /* 0x040fe200078efcff */
[----:B------:R0:W2:Y:S01]  /*2dd0*/  @P2 LDG.E.U16 R244, desc[UR20][R20.64] ;  /* 0x0000001414f42981 */ /* 0x0000a2000c1e1500 */
[----:B------:R-:W-:Y:S02]  /*2de0*/  LOP3.LUT R35, R5, 0x3c, RZ, 0xfc, !PT ;  /* 0x0000003c05237812 */ /* 0x000fe400078efcff */
[----:B------:R-:W-:Y:S01]  /*2df0*/  PRMT R242, RZ, 0x7610, R242 ;  /* 0x00007610fff27816 */ /* 0x000fe200000000f2 */
[----:B------:R-:W-:Y:S01]  /*2e00*/  IMAD R15, R74, 0x2, R23 ;  /* 0x000000024a0f7824 */ /* 0x000fe200078e0217 */
[----:B------:R-:W-:-:S02]  /*2e10*/  LEA.HI.X.SX32 R13, R87, R24, 0x1, P4 ;  /* 0x00000018570d7211 */ /* 0x000fc400020f0eff */
[-C--:B------:R-:W-:Y:S02]  /*2e20*/  ISETP.LT.AND P2, PT, R67, R14.reuse, P0 ;  /* 0x0000000e4300720c */ /* 0x080fe40000741270 */
[----:B------:R-:W-:Y:S01]  /*2e30*/  ISETP.LT.AND P4, PT, R35, R14, P0 ;  /* 0x0000000e2300720c */ /* 0x000fe20000781270 */
[----:B------:R1:W2:Y:S01]  /*2e40*/  @P3 LDG.E.U16 R242, desc[UR20][R12.64] ;  /* 0x000000140cf23981 */ /* 0x0002a2000c1e1500 */
[-C--:B------:R-:W-:Y:S02]  /*2e50*/  LEA R16, P5, R121, R86.reuse, 0x1 ;  /* 0x0000005679107211 */ /* 0x080fe400078a08ff */
[----:B0-----:R-:W-:Y:S02]  /*2e60*/  LEA R20, P3, R15, R86, 0x1 ;  /* 0x000000560f147211 */ /* 0x001fe400078608ff */
[----:B------:R-:W-:Y:S02]  /*2e70*/  PRMT R240, RZ, 0x7610, R240 ;  /* 0x00007610fff07816 */ /* 0x000fe400000000f0 */
[----:B------:R-:W-:-:S02]  /*2e80*/  LOP3.LUT R29, R5, 0x1e, RZ, 0xfc, !PT ;  /* 0x0000001e051d7812 */ /* 0x000fc400078efcff */
[-C--:B------:R-:W-:Y:S02]  /*2e90*/  LEA.HI.X.SX32 R17, R121, R24.reuse, 0x1, P5 ;  /* 0x0000001879117211 */ /* 0x080fe400028f0eff */
[----:B------:R-:W-:Y:S02]  /*2ea0*/  PRMT R238, RZ, 0x7610, R238 ;  /* 0x00007610ffee7816 */ /* 0x000fe400000000ee */
[----:B------:R-:W-:Y:S01]  /*2eb0*/  LEA.HI.X.SX32 R21, R15, R24, 0x1, P3 ;  /* 0x000000180f157211 */ /* 0x000fe200018f0eff */
[----:B------:R0:W2:Y:S01]  /*2ec0*/  @P2 LDG.E.U16 R240, desc[UR20][R16.64] ;  /* 0x0000001410f02981 */ /* 0x0000a2000c1e1500 */
[----:B------:R-:W-:Y:S02]  /*2ed0*/  LOP3.LUT R33, R5, 0xe, RZ, 0xfc, !PT ;  /* 0x0000000e05217812 */ /* 0x000fe400078efcff */
[----:B-1----:R-:W-:Y:S01]  /*2ee0*/  LEA R12, P6, R195, R86, 0x1 ;  /* 0x00000056c30c7211 */ /* 0x002fe200078c08ff */
[----:B------:R-:W2:Y:S01]  /*2ef0*/  @P4 LDG.E.U16 R238, desc[UR20][R20.64] ;  /* 0x0000001414ee4981 */ /* 0x000ea2000c1e1500 */
[----:B------:R-:W-:-:S02]  /*2f00*/  LOP3.LUT R31, R5, 0x16, RZ, 0xfc, !PT ;  /* 0x00000016051f7812 */ /* 0x000fc400078efcff */
[-C--:B------:R-:W-:Y:S02]  /*2f10*/  ISETP.LT.AND P3, PT, R29, R14.reuse, P0 ;  /* 0x0000000e1d00720c */ /* 0x080fe40000761270 */
[----:B------:R-:W-:Y:S02]  /*2f20*/  ISETP.LT.AND P2, PT, R33, R14, P0 ;  /* 0x0000000e2100720c */ /* 0x000fe40000741270 */
[----:B------:R-:W-:Y:S02]  /*2f30*/  LEA.HI.X.SX32 R13, R195, R24, 0x1, P6 ;  /* 0x00000018c30d7211 */ /* 0x000fe400030f0eff */
[----:B------:R-:W-:Y:S02]  /*2f40*/  ISETP.LT.AND P4, PT, R31, R14, P0 ;  /* 0x0000000e1f00720c */ /* 0x000fe40000781270 */
[----:B------:R-:W-:Y:S02]  /*2f50*/  LEA R18, P6, R27, R86, 0x1 ;  /* 0x000000561b127211 */ /* 0x000fe400078c08ff */
[----:B------:R-:W-:-:S02]  /*2f60*/  PRMT R232, RZ, 0x7610, R232 ;  /* 0x00007610ffe87816 */ /* 0x000fc400000000e8 */
[----:B0-----:R-:W-:Y:S02]  /*2f70*/  LEA R16, P5, R203, R86, 0x1 ;  /* 0x00000056cb107211 */ /* 0x001fe400078a08ff */
[-C--:B------:R-:W-:Y:S02]  /*2f80*/  LEA.HI.X.SX32 R19, R27, R24.reuse, 0x1, P6 ;  /* 0x000000181b137211 */ /* 0x080fe400030f0eff */
[----:B------:R-:W-:Y:S02]  /*2f90*/  PRMT R216, RZ, 0x7610, R216 ;  /* 0x00007610ffd87816 */ /* 0x000fe400000000d8 */
[----:B------:R-:W-:Y:S01]  /*2fa0*/  LOP3.LUT R27, R5, 0x26, RZ, 0xfc, !PT ;  /* 0x00000026051b7812 */ /* 0x000fe200078efcff */
[----:B------:R-:W2:Y:S01]  /*2fb0*/  @P3 LDG.E.U16 R232, desc[UR20][R18.64] ;  /* 0x0000001412e83981 */ /* 0x000ea2000c1e1500 */
[----:B------:R-:W-:Y:S02]  /*2fc0*/  PRMT R234, RZ, 0x7610, R234 ;  /* 0x00007610ffea7816 */ /* 0x000fe400000000ea */
[----:B------:R-:W-:Y:S01]  /*2fd0*/  LEA.HI.X.SX32 R17, R203, R24, 0x1, P5 ;  /* 0x00000018cb117211 */ /* 0x000fe200028f0eff */
[----:B------:R0:W2:Y:S01]  /*2fe0*/  @P2 LDG.E.U16 R216, desc[UR20][R12.64] ;  /* 0x000000140cd82981 */ /* 0x0000a2000c1e1500 */
[----:B------:R-:W-:-:S02]  /*2ff0*/  LOP3.LUT R25, R5, 0x2e, RZ, 0xfc, !PT ;  /* 0x0000002e05197812 */ /* 0x000fc400078efcff */
[----:B------:R-:W-:Y:S01]  /*3000*/  LEA R78, P5, R79, R86, 0x1 ;  /* 0x000000564f4e7211 */ /* 0x000fe200078a08ff */
[----:B------:R1:W2:Y:S01]  /*3010*/  @P4 LDG.E.U16 R234, desc[UR20][R16.64] ;  /* 0x0000001410ea4981 */ /* 0x0002a2000c1e1500 */
[-C--:B------:R-:W-:Y:S02]  /*3020*/  ISETP.LT.AND P3, PT, R27, R14.reuse, P0 ;  /* 0x0000000e1b00720c */ /* 0x080fe40000761270 */
[----:B------:R-:W-:Y:S02]  /*3030*/  ISETP.LT.AND P2, PT, R25, R14, P0 ;  /* 0x0000000e1900720c */ /* 0x000fe40000741270 */
[----:B------:R-:W-:Y:S02]  /*3040*/  LEA.HI.X.SX32 R79, R79, R24, 0x1, P5 ;  /* 0x000000184f4f7211 */ /* 0x000fe400028f0eff */
[-C--:B0-----:R-:W-:Y:S02]  /*3050*/  LEA R12, P6, R119, R86.reuse, 0x1 ;  /* 0x00000056770c7211 */ /* 0x081fe400078c08ff */
[----:B-1----:R-:W-:-:S02]  /*3060*/  LEA R16, P5, R85, R86, 0x1 ;  /* 0x0000005655107211 */ /* 0x002fc400078a08ff */
[----:B------:R-:W-:Y:S02]  /*3070*/  PRMT R230, RZ, 0x7610, R230 ;  /* 0x00007610ffe67816 */ /* 0x000fe400000000e6 */
[-C--:B------:R-:W-:Y:S02]  /*3080*/  LEA.HI.X.SX32 R17, R85, R24.reuse, 0x1, P5 ;  /* 0x0000001855117211 */ /* 0x080fe400028f0eff */
[----:B------:R-:W-:Y:S02]  /*3090*/  PRMT R228, RZ, 0x7610, R228 ;  /* 0x00007610ffe47816 */ /* 0x000fe400000000e4 */
[----:B------:R-:W-:Y:S01]  /*30a0*/  LEA.HI.X.SX32 R13, R119, R24, 0x1, P6 ;  /* 0x00000018770d7211 */ /* 0x000fe200030f0eff */
[----:B------:R0:W2:Y:S01]  /*30b0*/  @P3 LDG.E.U16 R230, desc[UR20][R16.64] ;  /* 0x0000001410e63981 */ /* 0x0000a2000c1e1500 */
[----:B------:R-:W-:-:S03]  /*30c0*/  LEA R76, P4, R77, R86, 0x1 ;  /* 0x000000564d4c7211 */ /* 0x000fc600078808ff */
[----:B------:R-:W2:Y:S01]  /*30d0*/  @P2 LDG.E.U16 R228, desc[UR20][R12.64] ;  /* 0x000000140ce42981 */ /* 0x000ea2000c1e1500 */
[C---:B------:R-:W-:Y:S02]  /*30e0*/  ISETP.LT.AND P2, PT, R5.reuse, R14, P0 ;  /* 0x0000000e0500720c */ /* 0x040fe40000741270 */
[----:B0-----:R-:W-:Y:S02]  /*30f0*/  LOP3.LUT R17, R5, 0x2, RZ, 0xfc, !PT ;  /* 0x0000000205117812 */ /* 0x001fe400078efcff */
[----:B------:R-:W-:Y:S02]  /*3100*/  LEA.HI.X.SX32 R77, R77, R24, 0x1, P4 ;  /* 0x000000184d4d7211 */ /* 0x000fe400020f0eff */
[----:B------:R-:W-:Y:S02]  /*3110*/  ISETP.LT.AND P3, PT, R17, R14, P0 ;  /* 0x0000000e1100720c */ /* 0x000fe40000761270 */
[----:B------:R-:W-:Y:S02]  /*3120*/  LEA R80, P4, R81, R86, 0x1 ;  /* 0x0000005651507211 */ /* 0x000fe400078808ff */
[----:B------:R-:W-:-:S02]  /*3130*/  LOP3.LUT R23, R5, 0x36, RZ, 0xfc, !PT ;  /* 0x0000003605177812 */ /* 0x000fc400078efcff */
[----:B------:R-:W-:Y:S02]  /*3140*/  LEA R82, P5, R83, R86, 0x1 ;  /* 0x0000005653527211 */ /* 0x000fe400078a08ff */
[----:B------:R-:W-:Y:S02]  /*3150*/  LOP3.LUT R21, R5, 0x3e, RZ, 0xfc, !PT ;  /* 0x0000003e05157812 */ /* 0x000fe400078efcff */
[----:B------:R-:W-:Y:S01]  /*3160*/  PRMT R179, RZ, 0x7610, R179 ;  /* 0x00007610ffb37816 */ /* 0x000fe200000000b3 */
[----:B------:R-:W-:Y:S01]  /*3170*/  IMAD R15, R74, 0x2, R15 ;  /* 0x000000024a0f7824 */ /* 0x000fe200078e020f */
[----:B------:R-:W-:Y:S02]  /*3180*/  LEA.HI.X.SX32 R81, R81, R24, 0x1, P4 ;  /* 0x0000001851517211 */ /* 0x000fe400020f0eff */
[----:B------:R-:W-:Y:S02]  /*3190*/  PRMT R177, RZ, 0x7610, R177 ;  /* 0x00007610ffb17816 */ /* 0x000fe400000000b1 */
[----:B------:R-:W-:Y:S01]  /*31a0*/  LEA R84, P4, R123, R86, 0x1 ;  /* 0x000000567b547211 */ /* 0x000fe200078808ff */
[----:B------:R-:W2:Y:S01]  /*31b0*/  @P2 LDG.E.U16 R179, desc[UR20][R76.64] ;  /* 0x000000144cb32981 */ /* 0x000ea2000c1e1500 */
[----:B------:R-:W-:-:S02]  /*31c0*/  ISETP.LT.AND P6, PT, R23, R14, P0 ;  /* 0x0000000e1700720c */ /* 0x000fc400007c1270 */
[----:B------:R-:W-:Y:S01]  /*31d0*/  LEA.HI.X.SX32 R83, R83, R24, 0x1, P5 ;  /* 0x0000001853537211 */ /* 0x000fe200028f0eff */
[----:B------:R-:W2:Y:S01]  /*31e0*/  @P3 LDG.E.U16 R177, desc[UR20][R78.64] ;  /* 0x000000144eb13981 */ /* 0x000ea2000c1e1500 */
[----:B------:R-:W-:Y:S02]  /*31f0*/  ISETP.LT.AND P5, PT, R21, R14, P0 ;  /* 0x0000000e1500720c */ /* 0x000fe400007a1270 */
[----:B------:R-:W-:Y:S02]  /*3200*/  LEA.HI.X.SX32 R85, R123, R24, 0x1, P4 ;  /* 0x000000187b557211 */ /* 0x000fe400020f0eff */
[C---:B------:R-:W-:Y:S02]  /*3210*/  LEA R86, P4, R15.reuse, R86, 0x1 ;  /* 0x000000560f567211 */ /* 0x040fe400078808ff */
[----:B------:R-:W-:Y:S02]  /*3220*/  PRMT R226, RZ, 0x7610, R226 ;  /* 0x00007610ffe27816 */ /* 0x000fe400000000e2 */
[----:B------:R-:W-:Y:S01]  /*3230*/  PRMT R224, RZ, 0x7610, R224 ;  /* 0x00007610ffe07816 */ /* 0x000fe200000000e0 */
[----:B------:R-:W-:Y:S01]  /*3240*/  IMAD R8, R8, R75, RZ ;  /* 0x0000004b08087224 */ /* 0x000fe200078e02ff */
[----:B------:R-:W-:-:S02]  /*3250*/  LEA.HI.X.SX32 R87, R15, R24, 0x1, P4 ;  /* 0x000000180f577211 */ /* 0x000fc400020f0eff */
[----:B------:R0:W2:Y:S02]  /*3260*/  @P6 LDG.E.U16 R226, desc[UR20][R84.64] ;  /* 0x0000001454e26981 */ /* 0x0000a4000c1e1500 */
[----:B------:R-:W-:Y:S02]  /*3270*/  LEA R146, P2, R8, UR14, 0x1 ;  /* 0x0000000e08927c11 */ /* 0x000fe4000f8408ff */
[----:B------:R1:W2:Y:S01]  /*3280*/  @P5 LDG.E.U16 R224, desc[UR20][R86.64] ;  /* 0x0000001456e05981 */ /* 0x0002a2000c1e1500 */
[----:B------:R-:W-:Y:S02]  /*3290*/  IMAD R89, R89, UR4, RZ ;  /* 0x0000000459597c24 */ /* 0x000fe4000f8e02ff */
[----:B0-----:R-:W-:Y:S02]  /*32a0*/  IMAD R85, R10, UR4, RZ ;  /* 0x000000040a557c24 */ /* 0x001fe4000f8e02ff */
[----:B-1----:R-:W-:Y:S01]  /*32b0*/  IMAD R87, R88, UR4, RZ ;  /* 0x0000000458577c24 */ /* 0x002fe2000f8e02ff */
[----:B------:R-:W-:Y:S01]  /*32c0*/  LEA.HI.X.SX32 R8, R8, UR15, 0x1, P2 ;  /* 0x0000000f08087c11 */ /* 0x000fe200090f0eff */
[----:B------:R-:W-:Y:S01]  /*32d0*/  IMAD R119, R90, UR4, RZ ;  /* 0x000000045a777c24 */ /* 0x000fe2000f8e02ff */
[-C--:B------:R-:W-:Y:S01]  /*32e0*/  LEA R84, P5, R85, R146.reuse, 0x1 ;  /* 0x0000009255547211 */ /* 0x080fe200078a08ff */
[----:B------:R-:W-:Y:S01]  /*32f0*/  IMAD R121, R91, UR4, RZ ;  /* 0x000000045b797c24 */ /* 0x000fe2000f8e02ff */
[----:B------:R-:W-:Y:S01]  /*3300*/  LEA R86, P4, R87, R146, 0x1 ;  /* 0x0000009257567211 */ /* 0x000fe200078808ff */
[----:B------:R-:W-:Y:S01]  /*3310*/  IMAD R123, R92, UR4, RZ ;  /* 0x000000045c7b7c24 */ /* 0x000fe2000f8e02ff */
[----:B------:R-:W-:Y:S01]  /*3320*/  LEA.HI.X.SX32 R85, R85, R8, 0x1, P5 ;  /* 0x0000000855557211 */ /* 0x000fe200028f0eff */
[----:B------:R-:W-:Y:S01]  /*3330*/  IMAD R125, R93, UR4, RZ ;  /* 0x000000045d7d7c24 */ /* 0x000fe2000f8e02ff */
[-C--:B------:R-:W-:Y:S01]  /*3340*/  LEA R88, P6, R89, R146.reuse, 0x1 ;  /* 0x0000009259587211 */ /* 0x080fe200078c08ff */
[----:B------:R-:W-:Y:S01]  /*3350*/  IMAD R127, R94, UR4, RZ ;  /* 0x000000045e7f7c24 */ /* 0x000fe2000f8e02ff */
[----:B------:R-:W-:-:S02]  /*3360*/  LEA R90, P5, R119, R146, 0x1 ;  /* 0x00000092775a7211 */ /* 0x000fc400078a08ff */
[----:B------:R-:W-:Y:S02]  /*3370*/  LEA.HI.X.SX32 R87, R87, R8, 0x1, P4 ;  /* 0x0000000857577211 */ /* 0x000fe400020f0eff */
[----:B------:R-:W-:Y:S01]  /*3380*/  LEA R92, P4, R121, R146, 0x1 ;  /* 0x00000092795c7211 */ /* 0x000fe200078808ff */
[----:B------:R-:W-:Y:S01]  /*3390*/  IMAD R131, R96, UR4, RZ ;  /* 0x0000000460837c24 */ /* 0x000fe2000f8e02ff */
[-C--:B------:R-:W-:Y:S01]  /*33a0*/  LEA.HI.X.SX32 R89, R89, R8.reuse, 0x1, P6 ;  /* 0x0000000859597211 */ /* 0x080fe200030f0eff */
        /* <DEDUP_REMOVED lines=21> */
[-C--:B------:R-:W-:Y:S01]  /*3500*/  LEA.HI.X.SX32 R103, R131, R8.reuse, 0x1, P5 ;  /* 0x0000000883677211 */ /* 0x080fe200028f0eff */
[----:B------:R-:W-:Y:S01]  /*3510*/  IMAD R181, R105, UR4, RZ ;  /* 0x0000000469b57c24 */ /* 0x000fe2000f8e02ff */
[----:B------:R-:W-:Y:S01]  /*3520*/  LEA.HI.X.SX32 R105, R133, R8, 0x1, P4 ;  /* 0x0000000885697211 */ /* 0x000fe200020f0eff */
[----:B------:R-:W-:Y:S01]  /*3530*/  IMAD R183, R106, UR4, RZ ;  /* 0x000000046ab77c24 */ /* 0x000fe2000f8e02ff */
[-C--:B------:R-:W-:Y:S01]  /*3540*/  LEA R106, P6, R135, R146.reuse, 0x1 ;  /* 0x00000092876a7211 */ /* 0x080fe200078c08ff */
[----:B------:R-:W-:Y:S01]  /*3550*/  IMAD R187, R108, UR4, RZ ;  /* 0x000000046cbb7c24 */ /* 0x000fe2000f8e02ff */
[-C--:B------:R-:W-:Y:S01]  /*3560*/  LEA R108, P5, R137, R146.reuse, 0x1 ;  /* 0x00000092896c7211 */ /* 0x080fe200078a08ff */
[----:B------:R-:W-:Y:S01]  /*3570*/  IMAD R12, R110, UR4, RZ ;  /* 0x000000046e0c7c24 */ /* 0x000fe2000f8e02ff */
        /* <DEDUP_REMOVED lines=22> */
[----:B------:R-:W-:Y:S02]  /*36e0*/  LEA R122, P4, R183, R146, 0x1 ;  /* 0x00000092b77a7211 */ /* 0x000fe400078808ff */
[-C--:B------:R-:W-:Y:S02]  /*36f0*/  LEA.HI.X.SX32 R119, R147, R8.reuse, 0x1, P6 ;  /* 0x0000000893777211 */ /* 0x080fe400030f0eff */
[----:B------:R-:W-:Y:S02]  /*3700*/  LEA.HI.X.SX32 R121, R181, R8, 0x1, P5 ;  /* 0x00000008b5797211 */ /* 0x000fe400028f0eff */
[-C--:B------:R-:W-:Y:S02]  /*3710*/  LEA R124, P6, R185, R146.reuse, 0x1 ;  /* 0x00000092b97c7211 */ /* 0x080fe400078c08ff */
[----:B------:R-:W-:-:S02]  /*3720*/  LEA R126, P5, R187, R146, 0x1 ;  /* 0x00000092bb7e7211 */ /* 0x000fc400078a08ff */
[----:B------:R-:W-:Y:S02]  /*3730*/  LEA.HI.X.SX32 R123, R183, R8, 0x1, P4 ;  /* 0x00000008b77b7211 */ /* 0x000fe400020f0eff */
[----:B------:R-:W-:Y:S02]  /*3740*/  LEA R128, P4, R10, R146, 0x1 ;  /* 0x000000920a807211 */ /* 0x000fe400078808ff */
[C---:B------:R-:W-:Y:S02]  /*3750*/  LOP3.LUT R15, R5.reuse, 0x4, RZ, 0xfc, !PT ;  /* 0x00000004050f7812 */ /* 0x040fe400078efcff */
[----:B------:R-:W-:Y:S02]  /*3760*/  LOP3.LUT R13, R5, 0x6, RZ, 0xfc, !PT ;  /* 0x00000006050d7812 */ /* 0x000fe400078efcff */
[-C--:B------:R-:W-:Y:S02]  /*3770*/  LEA.HI.X.SX32 R125, R185, R8.reuse, 0x1, P6 ;  /* 0x00000008b97d7211 */ /* 0x080fe400030f0eff */
[----:B------:R-:W-:-:S02]  /*3780*/  LEA.HI.X.SX32 R127, R187, R8, 0x1, P5 ;  /* 0x00000008bb7f7211 */ /* 0x000fc400028f0eff */
[----:B------:R-:W-:Y:S02]  /*3790*/  LOP3.LUT R19, R66, 0x3f, RZ, 0xc0, !PT ;  /* 0x0000003f42137812 */ /* 0x000fe400078ec0ff */
[-C--:B------:R-:W-:Y:S02]  /*37a0*/  LEA R130, P6, R12, R146.reuse, 0x1 ;  /* 0x000000920c827211 */ /* 0x080fe400078c08ff */
[----:B------:R-:W-:Y:S02]  /*37b0*/  LEA R132, P5, R138, R146, 0x1 ;  /* 0x000000928a847211 */ /* 0x000fe400078a08ff */
[----:B------:R-:W-:Y:S02]  /*37c0*/  LEA.HI.X.SX32 R129, R10, R8, 0x1, P4 ;  /* 0x000000080a817211 */ /* 0x000fe400020f0eff */
[----:B------:R-:W-:Y:S02]  /*37d0*/  LEA R134, P4, R140, R146, 0x1 ;  /* 0x000000928c867211 */ /* 0x000fe400078808ff */
[----:B------:R-:W-:-:S02]  /*37e0*/  ISETP.LT.AND P3, PT, R15, R14, P0 ;  /* 0x0000000e0f00720c */ /* 0x000fc40000761270 */
[-C--:B------:R-:W-:Y:S02]  /*37f0*/  ISETP.LT.AND P2, PT, R13, R14.reuse, P0 ;  /* 0x0000000e0d00720c */ /* 0x080fe40000741270 */
[----:B------:R-:W-:Y:S02]  /*3800*/  ISETP.LT.AND P0, PT, R19, R14, P0 ;  /* 0x0000000e1300720c */ /* 0x000fe40000701270 */
[-C--:B------:R-:W-:Y:S02]  /*3810*/  LEA.HI.X.SX32 R131, R12, R8.reuse, 0x1, P6 ;  /* 0x000000080c837211 */ /* 0x080fe400030f0eff */
[----:B------:R-:W-:Y:S02]  /*3820*/  LEA.HI.X.SX32 R133, R138, R8, 0x1, P5 ;  /* 0x000000088a857211 */ /* 0x000fe400028f0eff */
[-C--:B------:R-:W-:Y:S02]  /*3830*/  LEA R136, P6, R142, R146.reuse, 0x1 ;  /* 0x000000928e887211 */ /* 0x080fe400078c08ff */
[----:B------:R-:W-:-:S02]  /*3840*/  LEA R138, P5, R144, R146, 0x1 ;  /* 0x00000092908a7211 */ /* 0x000fc400078a08ff */
[----:B------:R-:W-:Y:S02]  /*3850*/  LEA.HI.X.SX32 R135, R140, R8, 0x1, P4 ;  /* 0x000000088c877211 */ /* 0x000fe400020f0eff */
[----:B------:R-:W-:Y:S02]  /*3860*/  LEA R140, P4, R152, R146, 0x1 ;  /* 0x00000092988c7211 */ /* 0x000fe400078808ff */
[----:B------:R-:W-:Y:S02]  /*3870*/  PRMT R236, RZ, 0x7610, R236 ;  /* 0x00007610ffec7816 */ /* 0x000fe400000000ec */
[-C--:B------:R-:W-:Y:S02]  /*3880*/  LEA.HI.X.SX32 R137, R142, R8.reuse, 0x1, P6 ;  /* 0x000000088e897211 */ /* 0x080fe400030f0eff */
[----:B------:R-:W-:Y:S02]  /*3890*/  LEA.HI.X.SX32 R139, R144, R8, 0x1, P5 ;  /* 0x00000008908b7211 */ /* 0x000fe400028f0eff */
[----:B------:R-:W-:Y:S01]  /*38a0*/  PRMT R222, RZ, 0x7610, R222 ;  /* 0x00007610ffde7816 */ /* 0x000fe200000000de */
[----:B------:R-:W4:Y:S01]  /*38b0*/  @P3 LDG.E.U16 R236, desc[UR20][R80.64] ;  /* 0x0000001450ec3981 */ /* 0x000f22000c1e1500 */
[----:B------:R-:W-:-:S02]  /*38c0*/  LEA R142, P6, R154, R146, 0x1 ;  /* 0x000000929a8e7211 */ /* 0x000fc400078c08ff */
[----:B------:R-:W-:Y:S02]  /*38d0*/  LEA R144, P5, R150, R146, 0x1 ;  /* 0x0000009296907211 */ /* 0x000fe400078a08ff */
[----:B------:R-:W-:Y:S01]  /*38e0*/  LEA.HI.X.SX32 R141, R152, R8, 0x1, P4 ;  /* 0x00000008988d7211 */ /* 0x000fe200020f0eff */
[----:B------:R-:W4:Y:S01]  /*38f0*/  @P2 LDG.E.U16 R222, desc[UR20][R82.64] ;  /* 0x0000001452de2981 */ /* 0x000f22000c1e1500 */
[----:B------:R-:W-:Y:S02]  /*3900*/  PRMT R220, RZ, 0x7610, R220 ;  /* 0x00007610ffdc7816 */ /* 0x000fe400000000dc */
[----:B------:R-:W-:Y:S02]  /*3910*/  PRMT R218, RZ, 0x7610, R218 ;  /* 0x00007610ffda7816 */ /* 0x000fe400000000da */
[----:B------:R-:W-:Y:S02]  /*3920*/  PRMT R231, RZ, 0x7610, R231 ;  /* 0x00007610ffe77816 */ /* 0x000fe400000000e7 */
[----:B------:R-:W-:Y:S01]  /*3930*/  PRMT R233, RZ, 0x7610, R233 ;  /* 0x00007610ffe97816 */ /* 0x000fe200000000e9 */
[----:B------:R-:W4:Y:S01]  /*3940*/  @P0 LDG.E.U16 R220, desc[UR20][R84.64] ;  /* 0x0000001454dc0981 */ /* 0x000f22000c1e1500 */
[----:B------:R-:W-:-:S02]  /*3950*/  PRMT R235, RZ, 0x7610, R235 ;  /* 0x00007610ffeb7816 */ /* 0x000fc400000000eb */
[----:B------:R-:W-:Y:S01]  /*3960*/  PRMT R237, RZ, 0x7610, R237 ;  /* 0x00007610ffed7816 */ /* 0x000fe200000000ed */
[----:B------:R-:W4:Y:S01]  /*3970*/  @P0 LDG.E.U16 R218, desc[UR20][R92.64] ;  /* 0x000000145cda0981 */ /* 0x000f22000c1e1500 */
[----:B------:R-:W-:Y:S02]  /*3980*/  PRMT R239, RZ, 0x7610, R239 ;  /* 0x00007610ffef7816 */ /* 0x000fe400000000ef */
[----:B------:R-:W-:Y:S01]  /*3990*/  PRMT R241, RZ, 0x7610, R241 ;  /* 0x00007610fff17816 */ /* 0x000fe200000000f1 */
[----:B------:R-:W4:Y:S01]  /*39a0*/  @P0 LDG.E.U16 R231, desc[UR20][R100.64] ;  /* 0x0000001464e70981 */ /* 0x000f22000c1e1500 */
[----:B------:R-:W-:Y:S02]  /*39b0*/  LEA R146, P4, R156, R146, 0x1 ;  /* 0x000000929c927211 */ /* 0x000fe400078808ff */
        /* <DEDUP_REMOVED lines=35> */
[-C--:B------:R-:W-:Y:S02]  /*3bf0*/  LEA.HI.X.SX32 R143, R154, R8.reuse, 0x1, P6 ;  /* 0x000000089a8f7211 */ /* 0x080fe400030f0eff */
[----:B------:R-:W-:Y:S01]  /*3c00*/  PRMT R214, RZ, 0x7610, R214 ;  /* 0x00007610ffd67816 */ /* 0x000fe200000000d6 */
[----:B------:R-:W4:Y:S01]  /*3c10*/  @P0 LDG.E.U16 R20, desc[UR20][R140.64] ;  /* 0x000000148c140981 */ /* 0x000f22000c1e1500 */
[----:B------:R-:W-:-:S02]  /*3c20*/  LEA.HI.X.SX32 R145, R150, R8, 0x1, P5 ;  /* 0x0000000896917211 */ /* 0x000fc400028f0eff */
[----:B------:R-:W-:Y:S01]  /*3c30*/  LEA.HI.X.SX32 R147, R156, R8, 0x1, P4 ;  /* 0x000000089c937211 */ /* 0x000fe200020f0eff */
[----:B------:R-:W4:Y:S04]  /*3c40*/  @P0 LDG.E.U16 R22, desc[UR20][R88.64] ;  /* 0x0000001458160981 */ /* 0x000f28000c1e1500 */
        /* <DEDUP_REMOVED lines=14> */
[----:B------:R-:W4:Y:S01]  /*3d30*/  @P0 LDG.E.U16 R214, desc[UR20][R146.64] ;  /* 0x0000001492d60981 */ /* 0x000f22000c1e1500 */
[----:B------:R-:W-:Y:S01]  /*3d40*/  SHF.R.S32.HI R12, RZ, 0x6, R66 ;  /* 0x00000006ff0c7819 */ /* 0x000fe20000011442 */
[----:B------:R-:W-:-:S04]  /*3d50*/  @!UP1 UIADD3 UR4, UPT, UPT, -UR6, 0x100000, URZ ;  /* 0x0010000006049890 */ /* 0x000fc8000fffe1ff */
[----:B------:R-:W-:Y:S02]  /*3d60*/  @!UP1 USHF.L.U32 UR5, UR4, 0xb, URZ ;  /* 0x0000000b04059899 */ /* 0x000fe400080006ff */
[----:B------:R-:W-:Y:S01]  /*3d70*/  @!UP1 USHF.L.U32 UR4, UR4, 0x1, URZ ;  /* 0x0000000104049899 */ /* 0x000fe200080006ff */
[----:B------:R-:W-:Y:S01]  /*3d80*/  IMAD.SHL.U32 R181, R19, 0x2, RZ ;  /* 0x0000000213b57824 */ /* 0x000fe200078e00ff */
[----:B------:R-:W-:Y:S02]  /*3d90*/  SHF.R.S32.HI R183, RZ, 0x1f, R6 ;  /* 0x0000001fffb77819 */ /* 0x000fe40000011406 */
[----:B------:R-:W-:Y:S01]  /*3da0*/  SGXT R12, R12, 0x1 ;  /* 0x000000010c0c781a */ /* 0x000fe20000000200 */
[----:B------:R-:W-:Y:S01]  /*3db0*/  VOTEU.ALL UP2, P1 ;  /* 0x0000000000ff7886 */ /* 0x000fe20000840000 */
[----:B------:R-:W-:Y:S02]  /*3dc0*/  SHF.L.U64.HI R6, R6, 0x1, R183 ;  /* 0x0000000106067819 */ /* 0x000fe400000102b7 */
[----:B------:R-:W-:-:S02]  /*3dd0*/  SHF.R.S32.HI R10, RZ, 0x1f, R191 ;  /* 0x0000001fff0a7819 */ /* 0x000fc400000114bf */
[-C--:B------:R-:W-:Y:S02]  /*3de0*/  LEA R190, P3, R191, R186.reuse, 0x1 ;  /* 0x000000babfbe7211 */ /* 0x080fe400078608ff */
[----:B------:R-:W-:Y:S01]  /*3df0*/  SHF.R.S32.HI R8, RZ, 0x1f, R189 ;  /* 0x0000001fff087819 */ /* 0x000fe200000114bd */
[----:B------:R0:W1:Y:S01]  /*3e00*/  @!UP2 SYNCS.EXCH.64 URZ, [UR9+0x8008], UR4 ;  /* 0x0080080409ffa5b2 */ /* 0x0000620008000100 */
[----:B------:R-:W-:Y:S02]  /*3e10*/  LEA R188, P2, R189, R186, 0x1 ;  /* 0x000000babdbc7211 */ /* 0x000fe400078408ff */
[----:B------:R-:W-:Y:S02]  /*3e20*/  ISETP.NE.U32.AND P0, PT, R148, RZ, PT ;  /* 0x000000ff9400720c */ /* 0x000fe40003f05070 */
[----:B------:R-:W-:Y:S02]  /*3e30*/  LOP3.LUT R12, R181, 0x90, R12, 0x78, !PT ;  /* 0x00000090b50c7812 */ /* 0x000fe400078e780c */
[----:B------:R-:W-:-:S02]  /*3e40*/  SHF.R.S32.HI R148, RZ, 0x1f, R193 ;  /* 0x0000001fff947819 */ /* 0x000fc400000114c1 */
[----:B------:R-:W-:Y:S02]  /*3e50*/  LEA R192, P4, R193, R186, 0x1 ;  /* 0x000000bac1c07211 */ /* 0x000fe400078808ff */
[----:B------:R-:W-:Y:S02]  /*3e60*/  LEA.HI.X R191, R191, R6, R10, 0x1, P3 ;  /* 0x00000006bfbf7211 */ /* 0x000fe400018f0c0a */
[----:B------:R-:W-:Y:S02]  /*3e70*/  SHF.R.S32.HI R150, RZ, 0x1f, R195 ;  /* 0x0000001fff967819 */ /* 0x000fe400000114c3 */
[----:B------:R-:W-:Y:S02]  /*3e80*/  LEA R194, P5, R195, R186, 0x1 ;  /* 0x000000bac3c27211 */ /* 0x000fe400078a08ff */
[----:B------:R-:W-:Y:S02]  /*3e90*/  LEA.HI.X R189, R189, R6, R8, 0x1, P2 ;  /* 0x00000006bdbd7211 */ /* 0x000fe400010f0c08 */
[----:B------:R-:W-:-:S02]  /*3ea0*/  SHF.R.S32.HI R10, RZ, 0x1f, R199 ;  /* 0x0000001fff0a7819 */ /* 0x000fc400000114c7 */
[-C--:B------:R-:W-:Y:S01]  /*3eb0*/  LEA R198, P3, R199, R186.reuse, 0x1 ;  /* 0x000000bac7c67211 */ /* 0x080fe200078608ff */
[----:B--2---:R2:W-:Y:S01]  /*3ec0*/  STS.U16 [R12+UR9+0x1800], R11 ;  /* 0x0018000b0c007988 */ /* 0x0045e20008000409 */
[----:B------:R-:W-:Y:S02]  /*3ed0*/  SHF.R.S32.HI R8, RZ, 0x1f, R197 ;  /* 0x0000001fff087819 */ /* 0x000fe400000114c5 */
[----:B------:R-:W-:Y:S02]  /*3ee0*/  LEA R196, P2, R197, R186, 0x1 ;  /* 0x000000bac5c47211 */ /* 0x000fe400078408ff */
[----:B------:R-:W-:Y:S01]  /*3ef0*/  LEA.HI.X R193, R193, R6, R148, 0x1, P4 ;  /* 0x00000006c1c17211 */ /* 0x000fe200020f0c94 */
[----:B------:R0:W-:Y:S01]  /*3f00*/  STS.U16 [R12+UR9+0x1c00], R9 ;  /* 0x001c00090c007988 */ /* 0x0001e20008000409 */
[----:B------:R-:W-:Y:S02]  /*3f10*/  SHF.R.S32.HI R148, RZ, 0x1f, R201 ;  /* 0x0000001fff947819 */ /* 0x000fe400000114c9 */
[----:B------:R-:W-:-:S02]  /*3f20*/  LEA R200, P4, R201, R186, 0x1 ;  /* 0x000000bac9c87211 */ /* 0x000fc400078808ff */
[----:B--2---:R-:W-:Y:S02]  /*3f30*/  LOP3.LUT R11, R5, 0x18, RZ, 0xfc, !PT ;  /* 0x00000018050b7812 */ /* 0x004fe400078efcff */
[-C--:B------:R-:W-:Y:S02]  /*3f40*/  LEA.HI.X R195, R195, R6.reuse, R150, 0x1, P5 ;  /* 0x00000006c3c37211 */ /* 0x080fe400028f0c96 */
[----:B------:R-:W-:Y:S02]  /*3f50*/  LEA.HI.X R199, R199, R6, R10, 0x1, P3 ;  /* 0x00000006c7c77211 */ /* 0x000fe400018f0c0a */
[----:B------:R-:W-:Y:S02]  /*3f60*/  SHF.R.S32.HI R150, RZ, 0x1f, R203 ;  /* 0x0000001fff967819 */ /* 0x000fe400000114cb */
[----:B------:R-:W-:Y:S02]  /*3f70*/  LEA R202, P5, R203, R186, 0x1 ;  /* 0x000000bacbca7211 */ /* 0x000fe400078a08ff */
[----:B------:R-:W-:-:S02]  /*3f80*/  LEA.HI.X R197, R197, R6, R8, 0x1, P2 ;  /* 0x00000006c5c57211 */ /* 0x000fc400010f0c08 */
[C---:B------:R-:W-:Y:S02]  /*3f90*/  LOP3.LUT R10, R12.reuse, 0x20, RZ, 0x3c, !PT ;  /* 0x000000200c0a7812 */ /* 0x040fe400078e3cff */
[----:B0-----:R-:W-:Y:S01]  /*3fa0*/  LOP3.LUT R9, R5, 0x1a, RZ, 0xfc, !PT ;  /* 0x0000001a05097812 */ /* 0x001fe200078efcff */
[----:B------:R0:W-:Y:S01]  /*3fb0*/  STS.U16 [R12+UR9+0x1400], R7 ;  /* 0x001400070c007988 */ /* 0x0001e20008000409 */
[----:B------:R-:W-:Y:S02]  /*3fc0*/  LOP3.LUT R8, R12, 0x40, RZ, 0x3c, !PT ;  /* 0x000000400c087812 */ /* 0x000fe400078e3cff */
[----:B------:R-:W-:Y:S01]  /*3fd0*/  LEA.HI.X R201, R201, R6, R148, 0x1, P4 ;  /* 0x00000006c9c97211 */ /* 0x000fe200020f0c94 */
[----:B------:R-:W-:Y:S01]  /*3fe0*/  IMAD R148, R11, R74, RZ ;  /* 0x0000004a0b947224 */ /* 0x000fe200078e02ff */
[----:B------:R-:W-:Y:S01]  /*3ff0*/  LEA.HI.X R203, R203, R6, R150, 0x1, P5 ;  /* 0x00000006cbcb7211 */ /* 0x000fe200028f0c96 */
[----:B------:R-:W-:Y:S01]  /*4000*/  STS.U16 [R12+UR9+0x400], R169 ;  /* 0x000400a90c007988 */ /* 0x000fe20008000409 */
[----:B------:R-:W-:Y:S01]  /*4010*/  IMAD R150, R9, R74, RZ ;  /* 0x0000004a09967224 */ /* 0x000fe200078e02ff */
[----:B0-----:R-:W-:-:S02]  /*4020*/  LOP3.LUT R7, R5, 0x1c, RZ, 0xfc, !PT ;  /* 0x0000001c05077812 */ /* 0x001fc400078efcff */
[----:B---3--:R-:W-:Y:S04]  /*4030*/  STS.U16 [R12+UR9+0x800], R171 ;  /* 0x000800ab0c007988 */ /* 0x008fe80008000409 */
[----:B-----5:R-:W-:Y:S04]  /*4040*/  STS.U16 [R12+UR9+0xc00], R173 ;  /* 0x000c00ad0c007988 */ /* 0x020fe80008000409 */
[----:B------:R-:W-:Y:S04]  /*4050*/  STS.U16 [R12+UR9+0x1000], R175 ;  /* 0x001000af0c007988 */ /* 0x000fe80008000409 */
[----:B------:R-:W-:Y:S04]  /*4060*/  STS.U16 [R12+UR9], R179 ;  /* 0x000000b30c007988 */ /* 0x000fe80008000409 */
[----:B----4-:R-:W-:Y:S04]  /*4070*/  STS.U16 [R10+UR9+0x500], R167 ;  /* 0x000500a70a007988 */ /* 0x010fe80008000409 */
[----:B------:R-:W-:Y:S04]  /*4080*/  STS.U16 [R10+UR9+0xd00], R165 ;  /* 0x000d00a50a007988 */ /* 0x000fe80008000409 */
[----:B------:R-:W-:Y:S04]  /*4090*/  STS.U16 [R10+UR9+0x1100], R155 ;  /* 0x0011009b0a007988 */ /* 0x000fe80008000409 */
[----:B------:R-:W-:Y:S04]  /*40a0*/  STS.U16 [R10+UR9+0x900], R157 ;  /* 0x0009009d0a007988 */ /* 0x000fe80008000409 */
[----:B------:R-:W-:Y:S04]  /*40b0*/  STS.U16 [R10+UR9+0x1500], R159 ;  /* 0x0015009f0a007988 */ /* 0x000fe80008000409 */
[----:B------:R0:W-:Y:S04]  /*40c0*/  STS.U16 [R10+UR9+0x1900], R153 ;  /* 0x001900990a007988 */ /* 0x0001e80008000409 */
[----:B------:R-:W-:Y:S04]  /*40d0*/  STS.U16 [R10+UR9+0x1d00], R161 ;  /* 0x001d00a10a007988 */ /* 0x000fe80008000409 */
[----:B------:R-:W-:Y:S01]  /*40e0*/  STS.U16 [R10+UR9+0x100], R177 ;  /* 0x000100b10a007988 */ /* 0x000fe20008000409 */
[----:B------:R-:W-:-:S03]  /*40f0*/  IMAD.SHL.U32 R187, R150, 0x2, RZ ;  /* 0x0000000296bb7824 */ /* 0x000fc600078e00ff */
[----:B------:R2:W-:Y:S01]  /*4100*/  STS.U16 [R8+UR9+0xa00], R149 ;  /* 0x000a009508007988 */ /* 0x0005e20008000409 */
[-C--:B0-----:R-:W-:Y:S02]  /*4110*/  IMAD R153, R7, R74.reuse, RZ ;  /* 0x0000004a07997224 */ /* 0x081fe400078e02ff */
[----:B------:R-:W-:Y:S01]  /*4120*/  IMAD R155, R29, R74, RZ ;  /* 0x0000004a1d9b7224 */ /* 0x000fe200078e02ff */
[----:B------:R0:W-:Y:S01]  /*4130*/  STS.U16 [R8+UR9+0xe00], R151 ;  /* 0x000e009708007988 */ /* 0x0001e20008000409 */
[----:B------:R-:W-:-:S04]  /*4140*/  IMAD.HI R175, R148, 0x2, RZ ;  /* 0x0000000294af7827 */ /* 0x000fc800078e02ff */
[----:B--2---:R-:W-:Y:S02]  /*4150*/  IMAD.SHL.U32 R149, R148, 0x2, RZ ;  /* 0x0000000294957824 */ /* 0x004fe400078e00ff */
[----:B------:R-:W-:Y:S02]  /*4160*/  IMAD.SHL.U32 R152, R153, 0x2, RZ ;  /* 0x0000000299987824 */ /* 0x000fe400078e00ff */
[----:B------:R-:W-:Y:S01]  /*4170*/  IMAD R157, R223, R74, RZ ;  /* 0x0000004adf9d7224 */ /* 0x000fe200078e02ff */
[--C-:B------:R-:W-:Y:S01]  /*4180*/  IADD3 R148, P4, P5, R149, UR12, R186.reuse ;  /* 0x0000000c95947c10 */ /* 0x100fe2000fd9e0ba */
[----:B0-----:R-:W-:Y:S01]  /*4190*/  IMAD.HI R151, R150, 0x2, RZ ;  /* 0x0000000296977827 */ /* 0x001fe200078e02ff */
[----:B------:R-:W-:-:S03]  /*41a0*/  IADD3 R150, P2, P3, R187, UR12, R186 ;  /* 0x0000000cbb967c10 */ /* 0x000fc6000fb5e0ba */
[----:B------:R-:W-:Y:S01]  /*41b0*/  IMAD.SHL.U32 R154, R155, 0x2, RZ ;  /* 0x000000029b9a7824 */ /* 0x000fe200078e00ff */
[----:B------:R-:W-:Y:S01]  /*41c0*/  IADD3.X R149, PT, PT, R175, UR13, R6, P4, P5 ;  /* 0x0000000daf957c10 */ /* 0x000fe2000a7ea406 */
[-C--:B------:R-:W-:Y:S01]  /*41d0*/  IMAD R159, R215, R74.reuse, RZ ;  /* 0x0000004ad79f7224 */ /* 0x080fe200078e02ff */
[----:B------:R-:W-:Y:S01]  /*41e0*/  IADD3 R152, P4, P5, R152, UR12, R186 ;  /* 0x0000000c98987c10 */ /* 0x000fe2000fd9e0ba */
[----:B------:R-:W-:Y:S01]  /*41f0*/  IMAD.HI R153, R153, 0x2, RZ ;  /* 0x0000000299997827 */ /* 0x000fe200078e02ff */
[----:B------:R-:W-:Y:S01]  /*4200*/  IADD3.X R151, PT, PT, R151, UR13, R6, P2, P3 ;  /* 0x0000000d97977c10 */ /* 0x000fe200097e6406 */
[----:B------:R0:W-:Y:S02]  /*4210*/  STS.U16 [R8+UR9+0x600], R163 ;  /* 0x000600a308007988 */ /* 0x0001e40008000409 */
[----:B------:R-:W-:Y:S01]  /*4220*/  IMAD.SHL.U32 R156, R157, 0x2, RZ ;  /* 0x000000029d9c7824 */ /* 0x000fe200078e00ff */
[----:B------:R-:W-:Y:S01]  /*4230*/  IADD3 R154, P2, P3, R154, UR12, R186 ;  /* 0x0000000c9a9a7c10 */ /* 0x000fe2000fb5e0ba */
[----:B------:R-:W-:-:S02]  /*4240*/  IMAD R161, R71, R74, RZ ;  /* 0x0000004a47a17224 */ /* 0x000fc400078e02ff */
[----:B------:R-:W-:Y:S01]  /*4250*/  IMAD.HI R155, R155, 0x2, RZ ;  /* 0x000000029b9b7827 */ /* 0x000fe200078e02ff */
[----:B------:R-:W-:-:S03]  /*4260*/  IADD3.X R153, PT, PT, R153, UR13, R6, P4, P5 ;  /* 0x0000000d99997c10 */ /* 0x000fc6000a7ea406 */
[----:B------:R-:W-:Y:S02]  /*4270*/  IMAD.SHL.U32 R185, R159, 0x2, RZ ;  /* 0x000000029fb97824 */ /* 0x000fe400078e00ff */
[----:B0-----:R-:W-:Y:S01]  /*4280*/  IMAD R163, R27, R74, RZ ;  /* 0x0000004a1ba37224 */ /* 0x001fe200078e02ff */
[----:B------:R-:W-:Y:S01]  /*4290*/  IADD3 R156, P4, P5, R156, UR12, R186 ;  /* 0x0000000c9c9c7c10 */ /* 0x000fe2000fd9e0ba */
[----:B------:R-:W-:Y:S01]  /*42a0*/  IMAD.HI R157, R157, 0x2, RZ ;  /* 0x000000029d9d7827 */ /* 0x000fe200078e02ff */
[----:B------:R-:W-:-:S03]  /*42b0*/  IADD3.X R155, PT, PT, R155, UR13, R6, P2, P3 ;  /* 0x0000000d9b9b7c10 */ /* 0x000fc600097e6406 */
[----:B------:R-:W-:Y:S01]  /*42c0*/  IMAD.SHL.U32 R177, R161, 0x2, RZ ;  /* 0x00000002a1b17824 */ /* 0x000fe200078e00ff */
[----:B------:R-:W-:Y:S01]  /*42d0*/  IADD3 R158, P2, P3, R185, UR12, R186 ;  /* 0x0000000cb99e7c10 */ /* 0x000fe2000fb5e0ba */
[----:B------:R-:W-:Y:S02]  /*42e0*/  IMAD R165, R221, R74, RZ ;  /* 0x0000004adda57224 */ /* 0x000fe400078e02ff */
[----:B------:R-:W-:Y:S01]  /*42f0*/  IMAD.HI R159, R159, 0x2, RZ ;  /* 0x000000029f9f7827 */ /* 0x000fe200078e02ff */
[----:B------:R-:W-:-:S03]  /*4300*/  IADD3.X R157, PT, PT, R157, UR13, R6, P4, P5 ;  /* 0x0000000d9d9d7c10 */ /* 0x000fc6000a7ea406 */
[----:B------:R-:W-:Y:S02]  /*4310*/  IMAD.SHL.U32 R162, R163, 0x2, RZ ;  /* 0x00000002a3a27824 */ /* 0x000fe400078e00ff */
[----:B------:R-:W-:Y:S01]  /*4320*/  IMAD R167, R211, R74, RZ ;  /* 0x0000004ad3a77224 */ /* 0x000fe200078e02ff */
[----:B------:R-:W-:Y:S01]  /*4330*/  IADD3 R160, P4, P5, R177, UR12, R186 ;  /* 0x0000000cb1a07c10 */ /* 0x000fe2000fd9e0ba */
[----:B------:R-:W-:Y:S01]  /*4340*/  IMAD.HI R161, R161, 0x2, RZ ;  /* 0x00000002a1a17827 */ /* 0x000fe200078e02ff */
[----:B------:R-:W-:-:S03]  /*4350*/  IADD3.X R159, PT, PT, R159, UR13, R6, P2, P3 ;  /* 0x0000000d9f9f7c10 */ /* 0x000fc600097e6406 */
[----:B------:R-:W-:Y:S02]  /*4360*/  IMAD.SHL.U32 R183, R165, 0x2, RZ ;  /* 0x00000002a5b77824 */ /* 0x000fe400078e00ff */
[-C--:B------:R-:W-:Y:S01]  /*4370*/  IMAD R164, R67, R74.reuse, RZ ;  /* 0x0000004a43a47224 */ /* 0x080fe200078e02ff */
[----:B------:R-:W-:Y:S01]  /*4380*/  IADD3 R162, P2, P3, R162, UR12, R186 ;  /* 0x0000000ca2a27c10 */ /* 0x000fe2000fb5e0ba */
[----:B------:R-:W-:Y:S02]  /*4390*/  IMAD R169, R69, R74, RZ ;  /* 0x0000004a45a97224 */ /* 0x000fe400078e02ff */
[----:B------:R-:W-:Y:S01]  /*43a0*/  IMAD.HI R163, R163, 0x2, RZ ;  /* 0x00000002a3a37827 */ /* 0x000fe200078e02ff */
[----:B------:R-:W-:-:S03]  /*43b0*/  IADD3.X R161, PT, PT, R161, UR13, R6, P4, P5 ;  /* 0x0000000da1a17c10 */ /* 0x000fc6000a7ea406 */
[----:B------:R-:W-:Y:S02]  /*43c0*/  IMAD.SHL.U32 R179, R167, 0x2, RZ ;  /* 0x00000002a7b37824 */ /* 0x000fe400078e00ff */
[----:B------:R-:W-:Y:S02]  /*43d0*/  IMAD R171, R25, R74, RZ ;  /* 0x0000004a19ab7224 */ /* 0x000fe400078e02ff */
[----:B------:R-:W-:Y:S01]  /*43e0*/  IMAD.HI R165, R165, 0x2, RZ ;  /* 0x00000002a5a57827 */ /* 0x000fe200078e02ff */
[----:B------:R-:W-:-:S03]  /*43f0*/  IADD3.X R163, PT, PT, R163, UR13, R6, P2, P3 ;  /* 0x0000000da3a37c10 */ /* 0x000fc600097e6406 */
[C---:B------:R-:W-:Y:S02]  /*4400*/  IMAD.SHL.U32 R185, R164.reuse, 0x2, RZ ;  /* 0x00000002a4b97824 */ /* 0x040fe400078e00ff */
[----:B------:R-:W-:Y:S01]  /*4410*/  IMAD.HI R177, R164, 0x2, RZ ;  /* 0x00000002a4b17827 */ /* 0x000fe200078e02ff */
[----:B------:R-:W-:-:S03]  /*4420*/  IADD3 R164, P4, P5, R183, UR12, R186 ;  /* 0x0000000cb7a47c10 */ /* 0x000fc6000fd9e0ba */
        /* <DEDUP_REMOVED lines=16> */
[----:B------:R-:W-:Y:S02]  /*4530*/  IMAD R174, R217, R74, RZ ;  /* 0x0000004ad9ae7224 */ /* 0x000fe400078e02ff */
[C---:B------:R-:W-:Y:S02]  /*4540*/  IMAD.SHL.U32 R183, R172.reuse, 0x2, RZ ;  /* 0x00000002acb77824 */ /* 0x040fe400078e00ff */
[----:B------:R-:W-:Y:S01]  /*4550*/  IMAD.HI R179, R172, 0x2, RZ ;  /* 0x00000002acb37827 */ /* 0x000fe200078e02ff */
[----:B------:R-:W-:Y:S02]  /*4560*/  IADD3 R172, P5, P4, R181, UR12, R186 ;  /* 0x0000000cb5ac7c10 */ /* 0x000fe4000fcbe0ba */
[----:B------:R-:W-:Y:S01]  /*4570*/  IADD3.X R171, PT, PT, R171, UR13, R6, P2, P3 ;  /* 0x0000000dabab7c10 */ /* 0x000fe200097e6406 */
[----:B------:R-:W-:-:S04]  /*4580*/  IMAD.HI R173, R173, 0x2, RZ ;  /* 0x00000002adad7827 */ /* 0x000fc800078e02ff */
[----:B------:R-:W-:-:S04]  /*4590*/  IMAD.HI R175, R175, 0x2, RZ ;  /* 0x00000002afaf7827 */ /* 0x000fc800078e02ff */
[C---:B------:R-:W-:Y:S02]  /*45a0*/  IMAD.SHL.U32 R180, R174.reuse, 0x2, RZ ;  /* 0x00000002aeb47824 */ /* 0x040fe400078e00ff */
[----:B------:R-:W-:Y:S01]  /*45b0*/  IMAD.HI R181, R174, 0x2, RZ ;  /* 0x00000002aeb57827 */ /* 0x000fe200078e02ff */
[----:B------:R-:W-:-:S03]  /*45c0*/  IADD3 R174, P2, P3, R187, UR12, R186 ;  /* 0x0000000cbbae7c10 */ /* 0x000fc6000fb5e0ba */
[----:B------:R-:W-:Y:S01]  /*45d0*/  IMAD R182, R207, R74, RZ ;  /* 0x0000004acfb67224 */ /* 0x000fe200078e02ff */
[----:B------:R-:W-:Y:S02]  /*45e0*/  IADD3.X R173, PT, PT, R173, UR13, R6, P5, P4 ;  /* 0x0000000dadad7c10 */ /* 0x000fe4000afe8406 */
[----:B------:R-:W-:Y:S01]  /*45f0*/  IADD3 R176, P5, P4, R185, UR12, R186 ;  /* 0x0000000cb9b07c10 */ /* 0x000fe2000fcbe0ba */
[C---:B------:R-:W-:Y:S01]  /*4600*/  IMAD.SHL.U32 R185, R182.reuse, 0x2, RZ ;  /* 0x00000002b6b97824 */ /* 0x040fe200078e00ff */
[----:B------:R-:W-:Y:S02]  /*4610*/  IADD3.X R175, PT, PT, R175, UR13, R6, P2, P3 ;  /* 0x0000000dafaf7c10 */ /* 0x000fe400097e6406 */
[----:B------:R-:W-:Y:S01]  /*4620*/  IADD3 R178, P2, P3, R183, UR12, R186 ;  /* 0x0000000cb7b27c10 */ /* 0x000fe2000fb5e0ba */
[----:B------:R-:W-:-:S03]  /*4630*/  IMAD.HI R183, R182, 0x2, RZ ;  /* 0x00000002b6b77827 */ /* 0x000fc600078e02ff */
[----:B------:R-:W-:Y:S02]  /*4640*/  IADD3.X R179, PT, PT, R179, UR13, R6, P2, P3 ;  /* 0x0000000db3b37c10 */ /* 0x000fe400097e6406 */
[----:B------:R-:W-:Y:S01]  /*4650*/  IADD3 R182, P2, P3, R185, UR12, R186 ;  /* 0x0000000cb9b67c10 */ /* 0x000fe2000fb5e0ba */
[-C--:B------:R-:W-:Y:S02]  /*4660*/  IMAD R185, R35, R74.reuse, RZ ;  /* 0x0000004a23b97224 */ /* 0x080fe400078e02ff */
[----:B------:R-:W-:Y:S01]  /*4670*/  IMAD R187, R21, R74, RZ ;  /* 0x0000004a15bb7224 */ /* 0x000fe200078e02ff */
[----:B------:R-:W-:Y:S01]  /*4680*/  IADD3.X R177, PT, PT, R177, UR13, R6, P5, P4 ;  /* 0x0000000db1b17c10 */ /* 0x000fe2000afe8406 */
[----:B------:R-:W-:Y:S01]  /*4690*/  IMAD.SHL.U32 R184, R185, 0x2, RZ ;  /* 0x00000002b9b87824 */ /* 0x000fe200078e00ff */
[----:B------:R-:W-:Y:S01]  /*46a0*/  IADD3 R180, P5, P4, R180, UR12, R186 ;  /* 0x0000000cb4b47c10 */ /* 0x000fe2000fcbe0ba */
[----:B------:R-:W-:Y:S01]  /*46b0*/  IMAD.SHL.U32 R246, R187, 0x2, RZ ;  /* 0x00000002bbf67824 */ /* 0x000fe200078e00ff */
[--C-:B------:R-:W-:Y:S01]  /*46c0*/  IADD3.X R183, PT, PT, R183, UR13, R6.reuse, P2, P3 ;  /* 0x0000000db7b77c10 */ /* 0x100fe200097e6406 */
[----:B------:R-:W-:Y:S01]  /*46d0*/  IMAD.HI R185, R185, 0x2, RZ ;  /* 0x00000002b9b97827 */ /* 0x000fe200078e02ff */
[----:B------:R-:W-:-:S02]  /*46e0*/  IADD3.X R181, PT, PT, R181, UR13, R6, P5, P4 ;  /* 0x0000000db5b57c10 */ /* 0x000fc4000afe8406 */
[--C-:B------:R-:W-:Y:S01]  /*46f0*/  IADD3 R184, P5, P4, R184, UR12, R186.reuse ;  /* 0x0000000cb8b87c10 */ /* 0x100fe2000fcbe0ba */
[----:B------:R-:W-:Y:S01]  /*4700*/  IMAD.HI R187, R187, 0x2, RZ ;  /* 0x00000002bbbb7827 */ /* 0x000fe200078e02ff */
[----:B------:R-:W-:Y:S02]  /*4710*/  IADD3 R186, P2, P3, R246, UR12, R186 ;  /* 0x0000000cf6ba7c10 */ /* 0x000fe4000fb5e0ba */
[--C-:B------:R-:W-:Y:S02]  /*4720*/  IADD3.X R185, PT, PT, R185, UR13, R6.reuse, P5, P4 ;  /* 0x0000000db9b97c10 */ /* 0x100fe4000afe8406 */
[----:B------:R-:W-:Y:S02]  /*4730*/  IADD3.X R187, PT, PT, R187, UR13, R6, P2, P3 ;  /* 0x0000000dbbbb7c10 */ /* 0x000fe400097e6406 */
[----:B------:R-:W-:Y:S01]  /*4740*/  LOP3.LUT R6, R12, 0x60, RZ, 0x3c, !PT ;  /* 0x000000600c067812 */ /* 0x000fe200078e3cff */
[----:B------:R-:W-:Y:S04]  /*4750*/  STS.U16 [R8+UR9+0x1200], R244 ;  /* 0x001200f408007988 */ /* 0x000fe80008000409 */
        /* <DEDUP_REMOVED lines=14> */
[----:B------:R0:W-:Y:S04]  /*4840*/  STS.U16 [R12+UR9+0x2800], R231 ;  /* 0x002800e70c007988 */ /* 0x0001e80008000409 */
        /* <DEDUP_REMOVED lines=28> */
[----:B------:R3:W-:Y:S01]  /*4a10*/  STS.U16 [R6+UR9+0x3f00], R214 ;  /* 0x003f00d606007988 */ /* 0x0007e20008000409 */
[----:B-1----:R1:W-:Y:S06]  /*4a20*/  MEMBAR.ALL.CTA ;  /* 0x0000000000007992 */ /* 0x0023ec0000008000 */
[----:B-1----:R-:W1:Y:S01]  /*4a30*/  FENCE.VIEW.ASYNC.S ;  /* 0x00000000000073c6 */ /* 0x002e620000000000 */
[----:B0-----:R-:W-:Y:S01]  /*4a40*/  SHF.R.S32.HI R231, RZ, 0x1f, R4 ;  /* 0x0000001fffe77819 */ /* 0x001fe20000011404 */
[----:B------:R-:W-:Y:S01]  /*4a50*/  UIADD3 UR6, UPT, UPT, UR9, 0x4000, URZ ;  /* 0x0000400009067890 */ /* 0x000fe2000fffe0ff */
[----:B------:R-:W-:Y:S01]  /*4a60*/  IADD3 R194, P2, PT, R194, UR12, RZ ;  /* 0x0000000cc2c27c10 */ /* 0x000fe2000ff5e0ff */
[----:B------:R-:W-:Y:S01]  /*4a70*/  UIADD3 UR7, UPT, UPT, UR9, 0x6000, URZ ;  /* 0x0000600009077890 */ /* 0x000fe2000fffe0ff */
[----:B------:R-:W-:-:S02]  /*4a80*/  LEA.HI R231, R231, R4, RZ, 0x6 ;  /* 0x00000004e7e77211 */ /* 0x000fc400078f30ff */
[----:B------:R-:W-:Y:S02]  /*4a90*/  IADD3 R188, P3, PT, R188, UR12, RZ ;  /* 0x0000000cbcbc7c10 */ /* 0x000fe4000ff7e0ff */
[----:B------:R-:W-:Y:S02]  /*4aa0*/  IADD3 R190, P6, PT, R190, UR12, RZ ;  /* 0x0000000cbebe7c10 */ /* 0x000fe4000ffde0ff */
[----:B------:R-:W-:Y:S01]  /*4ab0*/  IADD3 R192, P5, PT, R192, UR12, RZ ;  /* 0x0000000cc0c07c10 */ /* 0x000fe2000ffbe0ff */
[----:B------:R-:W-:Y:S01]  /*4ac0*/  USHF.R.U32.HI UR6, URZ, 0x4, UR6 ;  /* 0x00000004ff067899 */ /* 0x000fe20008011606 */
[----:B------:R-:W-:Y:S01]  /*4ad0*/  IADD3.X R195, PT, PT, R195, UR13, RZ, P2, !PT ;  /* 0x0000000dc3c37c10 */ /* 0x000fe200097fe4ff */
[----:B------:R-:W-:Y:S01]  /*4ae0*/  USHF.R.U32.HI UR7, URZ, 0x4, UR7 ;  /* 0x00000004ff077899 */ /* 0x000fe20008011607 */
[----:B------:R-:W-:Y:S02]  /*4af0*/  ISETP.LT.OR P2, PT, R4, 0x40, P0 ;  /* 0x000000400400780c */ /* 0x000fe40000741670 */
[----:B--2---:R-:W-:-:S02]  /*4b00*/  SHF.R.S32.HI R16, RZ, 0x6, R231 ;  /* 0x00000006ff107819 */ /* 0x004fc400000114e7 */
[----:B------:R-:W-:Y:S02]  /*4b10*/  IADD3.X R189, PT, PT, R189, UR13, RZ, P3, !PT ;  /* 0x0000000dbdbd7c10 */ /* 0x000fe40009ffe4ff */
[----:B------:R-:W-:Y:S02]  /*4b20*/  IADD3.X R191, PT, PT, R191, UR13, RZ, P6, !PT ;  /* 0x0000000dbfbf7c10 */ /* 0x000fe4000b7fe4ff */
[----:B------:R-:W-:Y:S01]  /*4b30*/  IADD3.X R193, PT, PT, R193, UR13, RZ, P5, !PT ;  /* 0x0000000dc1c17c10 */ /* 0x000fe2000affe4ff */
[----:B------:R-:W-:Y:S01]  /*4b40*/  USGXT.U32 UR14, UR7, 0xe ;  /* 0x0000000e070e789a */ /* 0x000fe20008000000 */
[----:B------:R-:W-:Y:S02]  /*4b50*/  IADD3 R196, P4, PT, R196, UR12, RZ ;  /* 0x0000000cc4c47c10 */ /* 0x000fe4000ff9e0ff */
[----:B------:R-:W-:Y:S02]  /*4b60*/  IADD3 R198, P3, PT, R198, UR12, RZ ;  /* 0x0000000cc6c67c10 */ /* 0x000fe4000ff7e0ff */
[----:B------:R-:W-:-:S02]  /*4b70*/  IADD3 R200, P6, PT, R200, UR12, RZ ;  /* 0x0000000cc8c87c10 */ /* 0x000fc4000ffde0ff */
[----:B------:R-:W-:Y:S01]  /*4b80*/  IADD3 R202, P5, PT, R202, UR12, RZ ;  /* 0x0000000ccaca7c10 */ /* 0x000fe2000ffbe0ff */
[----:B------:R-:W-:Y:S01]  /*4b90*/  USGXT.U32 UR12, UR6, 0xe ;  /* 0x0000000e060c789a */ /* 0x000fe20008000000 */
[----:B------:R-:W-:Y:S01]  /*4ba0*/  VIMNMX R16, PT, PT, R16, 0x1, !PT ;  /* 0x0000000110107848 */ /* 0x000fe20007fe0100 */
[----:B------:R-:W-:Y:S02]  /*4bb0*/  UIADD3 UR22, UP2, UPT, UR14, 0x2, URZ ;  /* 0x000000020e167890 */ /* 0x000fe4000ff5e0ff */
[----:B------:R-:W-:Y:S01]  /*4bc0*/  UIADD3 UR24, UP1, UPT, UR12, 0x80, URZ ;  /* 0x000000800c187890 */ /* 0x000fe2000ff3e0ff */
[----:B------:R-:W-:Y:S01]  /*4bd0*/  UMOV UR4, URZ ;  /* 0x000000ff00047c82 */ /* 0x000fe20008000000 */
[----:B------:R-:W-:Y:S01]  /*4be0*/  UMOV UR5, URZ ;  /* 0x000000ff00057c82 */ /* 0x000fe20008000000 */
[----:B------:R-:W-:Y:S01]  /*4bf0*/  VIADD R16, R16, 0xffffffff ;  /* 0xffffffff10107836 */ /* 0x000fe20000000000 */
[----:B------:R-:W-:Y:S01]  /*4c00*/  IADD3.X R197, PT, PT, R197, UR13, RZ, P4, !PT ;  /* 0x0000000dc5c57c10 */ /* 0x000fe2000a7fe4ff */
[----:B------:R-:W-:Y:S01]  /*4c10*/  UIADD3.X UR25, UPT, UPT, UR4, 0x40004040, URZ, UP1, !UPT ;  /* 0x4000404004197890 */ /* 0x000fe20008ffe4ff */
[----:B------:R-:W-:Y:S01]  /*4c20*/  IADD3.X R199, PT, PT, R199, UR13, RZ, P3, !PT ;  /* 0x0000000dc7c77c10 */ /* 0x000fe20009ffe4ff */
[----:B------:R-:W-:Y:S01]  /*4c30*/  UIADD3.X UR23, UPT, UPT, UR5, 0x40004040, URZ, UP2, !UPT ;  /* 0x4000404005177890 */ /* 0x000fe200097fe4ff */
[----:B------:R-:W-:Y:S01]  /*4c40*/  IADD3.X R201, PT, PT, R201, UR13, RZ, P6, !PT ;  /* 0x0000000dc9c97c10 */ /* 0x000fe2000b7fe4ff */
[----:B------:R-:W-:Y:S01]  /*4c50*/  UMOV UR6, URZ ;  /* 0x000000ff00067c82 */ /* 0x000fe20008000000 */
[----:B------:R-:W-:Y:S01]  /*4c60*/  IADD3.X R203, PT, PT, R203, UR13, RZ, P5, !PT ;  /* 0x0000000dcbcb7c10 */ /* 0x000fe2000affe4ff */
[----:B------:R-:W-:Y:S01]  /*4c70*/  IMAD.SHL.U32 R75, R75, 0x40, RZ ;  /* 0x000000404b4b7824 */ /* 0x000fe200078e00ff */
[----:B-1----:R-:W-:Y:S01]  /*4c80*/  BAR.SYNC.DEFER_BLOCKING 0x0 ;  /* 0x0000000000007b1d */ /* 0x002fe20000010000 */
[----:B------:R-:W-:Y:S01]  /*4c90*/  IMAD.SHL.U32 R231, R74, 0x40, RZ ;  /* 0x000000404ae77824 */ /* 0x000fe200078e00ff */
[----:B------:R-:W-:-:S04]  /*4ca0*/  ISETP.NE.U32.AND P3, PT, R16, RZ, PT ;  /* 0x000000ff1000720c */ /* 0x000fc80003f65070 */
[----:B---3--:R-:W-:Y:S09]  /*4cb0*/  @P2 BRA `(.L_x_6) ;  /* 0x0000000000842947 */ /* 0x008ff20003800000 */
[----:B------:R-:W-:Y:S02]  /*4cc0*/  UIADD3 UR4, UPT, UPT, UR9, 0x2000, URZ ;  /* 0x0000200009047890 */ /* 0x000fe4000fffe0ff */
[----:B------:R-:W-:Y:S02]  /*4cd0*/  USHF.R.U32.HI UR16, URZ, 0x4, UR9 ;  /* 0x00000004ff107899 */ /* 0x000fe40008011609 */
[----:B------:R-:W-:Y:S02]  /*4ce0*/  USHF.R.U32.HI UR4, URZ, 0x4, UR4 ;  /* 0x00000004ff047899 */ /* 0x000fe40008011604 */
[----:B------:R-:W-:Y:S02]  /*4cf0*/  USGXT.U32 UR16, UR16, 0xe ;  /* 0x0000000e1010789a */ /* 0x000fe40008000000 */
[----:B------:R-:W-:Y:S02]  /*4d00*/  USGXT.U32 UR18, UR4, 0xe ;  /* 0x0000000e0412789a */ /* 0x000fe40008000000 */
[----:B------:R-:W-:-:S02]  /*4d10*/  UIADD3 UR34, UP1, UPT, UR16, 0x80, URZ ;  /* 0x0000008010227890 */ /* 0x000fc4000ff3e0ff */
[----:B------:R-:W-:Y:S01]  /*4d20*/  UIADD3 UR36, UP2, UPT, UR18, 0x2, URZ ;  /* 0x0000000212247890 */ /* 0x000fe2000ff5e0ff */
[----:B------:R-:W-:Y:S01]  /*4d30*/  UMOV UR4, URZ ;  /* 0x000000ff00047c82 */ /* 0x000fe20008000000 */
[----:B------:R-:W-:Y:S01]  /*4d40*/  UMOV UR38, 0x0 ;  /* 0x0000000000267882 */ /* 0x000fe20000000000 */
[----:B------:R-:W-:Y:S02]  /*4d50*/  UIADD3.X UR35, UPT, UPT, UR4, 0x40004040, URZ, UP1, !UPT ;  /* 0x4000404004237890 */ /* 0x000fe40008ffe4ff */
[----:B------:R-:W-:Y:S02]  /*4d60*/  UIADD3.X UR37, UPT, UPT, UR4, 0x40004040, URZ, UP2, !UPT ;  /* 0x4000404004257890 */ /* 0x000fe400097fe4ff */
[----:B------:R-:W-:Y:S02]  /*4d70*/  UIADD3.64 UR26, UPT, UPT, UR34, 0x80, URZ ;  /* 0x00000080221a7897 */ /* 0x000fe4000fffe0ff */
[----:B------:R-:W-:Y:S02]  /*4d80*/  UIADD3.64 UR28, UPT, UPT, UR36, 0x2, URZ ;  /* 0x00000002241c7897 */ /* 0x000fe4000fffe0ff */
[----:B------:R-:W-:-:S02]  /*4d90*/  UIADD3.64 UR30, UPT, UPT, UR34, 0x100, URZ ;  /* 0x00000100221e7897 */ /* 0x000fc4000fffe0ff */
[----:B------:R-:W-:Y:S01]  /*4da0*/  UIADD3.64 UR32, UPT, UPT, UR36, 0x4, URZ ;  /* 0x0000000424207897 */ /* 0x000fe2000fffe0ff */
[----:B------:R-:W-:Y:S01]  /*4db0*/  UMOV UR39, 0x4108490 ;  /* 0x0410849000277882 */ /* 0x000fe20000000000 */
[----:B------:R-:W-:Y:S01]  /*4dc0*/  UMOV UR17, 0x40004040 ;  /* 0x4000404000117882 */ /* 0x000fe20000000000 */
[----:B------:R-:W-:Y:S01]  /*4dd0*/  UMOV UR19, 0x40004040 ;  /* 0x4000404000137882 */ /* 0x000fe20000000000 */
[----:B------:R-:W-:Y:S01]  /*4de0*/  UMOV UR40, 0x0 ;  /* 0x0000000000287882 */ /* 0x000fe20000000000 */
[----:B------:R-:W-:Y:S01]  /*4df0*/  UMOV UR41, 0x4108490 ;  /* 0x0410849000297882 */ /* 0x000fe20000000000 */
[----:B------:R-:W-:Y:S01]  /*4e00*/  UMOV UR42, 0x0 ;  /* 0x00000000002a7882 */ /* 0x000fe20000000000 */
[----:B------:R-:W-:Y:S01]  /*4e10*/  UMOV UR43, 0x4108490 ;  /* 0x04108490002b7882 */ /* 0x000fe20000000000 */
[----:B------:R-:W-:Y:S01]  /*4e20*/  UMOV UR4, UR11 ;  /* 0x0000000b00047c82 */ /* 0x000fe20008000000 */
[----:B------:R-:W-:Y:S01]  /*4e30*/  UMOV UR5, URZ ;  /* 0x000000ff00057c82 */ /* 0x000fe20008000000 */
[----:B------:R0:W-:Y:S01]  /*4e40*/  UTCHMMA gdesc[UR16], gdesc[UR18], tmem[UR8], tmem[UR38], idesc[UR39], !UPT ;  /* 0x00ff2612100075ea */ /* 0x0001e2000f800008 */
[----:B------:R-:W-:Y:S01]  /*4e50*/  UMOV UR44, 0x0 ;  /* 0x00000000002c7882 */ /* 0x000fe20000000000 */
[----:B------:R-:W-:Y:S01]  /*4e60*/  UMOV UR45, 0x4108490 ;  /* 0x04108490002d7882 */ /* 0x000fe20000000000 */
[----:B------:R0:W-:Y:S01]  /*4e70*/  UTCHMMA gdesc[UR34], gdesc[UR36], tmem[UR8], tmem[UR40], idesc[UR41], UPT ;  /* 0x00ff2824220075ea */ /* 0x0001e2000b800008 */
[----:B------:R-:W-:Y:S01]  /*4e80*/  UMOV UR4, UR4 ;  /* 0x0000000400047c82 */ /* 0x000fe20008000000 */
[----:B------:R0:W-:Y:S01]  /*4e90*/  UTCHMMA gdesc[UR26], gdesc[UR28], tmem[UR8], tmem[UR42], idesc[UR43], UPT ;  /* 0x00ff2a1c1a0075ea */ /* 0x0001e2000b800008 */
[----:B------:R0:W-:Y:S01]  /*4ea0*/  UTCHMMA gdesc[UR30], gdesc[UR32], tmem[UR8], tmem[UR44], idesc[UR45], UPT ;  /* 0x00ff2c201e0075ea */ /* 0x0001e2000b800008 */
[----:B------:R0:W-:Y:S01]  /*4eb0*/  UTCBAR [UR4], URZ ;  /* 0x000000ff040073e9 */ /* 0x0001e200080000ff */
[----:B------:R-:W-:Y:S01]  /*4ec0*/  NOP ;  /* 0x0000000000007918 */ /* 0x000fe20000000000 */
.L_x_6:
[----:B------:R-:W-:Y:S05]  /*4ed0*/  @!P3 BRA `(.L_x_7) ;  /* 0x00000014004cb947 */ /* 0x000fea0003800000 */
[----:B------:R-:W-:Y:S01]  /*4ee0*/  VIADD R14, R14, 0xffffffc0 ;  /* 0xffffffc00e0e7836 */ /* 0x000fe20000000000 */
[----:B0-----:R-:W-:Y:S02]  /*4ef0*/  UIADD3.64 UR18, UPT, UPT, UR24, 0x80, URZ ;  /* 0x0000008018127897 */ /* 0x001fe4000fffe0ff */
[----:B------:R-:W-:Y:S02]  /*4f00*/  UIADD3.64 UR26, UPT, UPT, UR22, 0x2, URZ ;  /* 0x00000002161a7897 */ /* 0x000fe4000fffe0ff */
[----:B------:R-:W-:Y:S01]  /*4f10*/  R2UR UR32, R14 ;  /* 0x000000000e2072ca */ /* 0x000fe200000e0000 */
[----:B------:R-:W-:Y:S01]  /*4f20*/  IMAD.MOV.U32 R14, RZ, RZ, R16 ;  /* 0x000000ffff0e7224 */ /* 0x000fe200078e0010 */
[----:B------:R-:W-:Y:S02]  /*4f30*/  UIADD3.64 UR28, UPT, UPT, UR24, 0x100, URZ ;  /* 0x00000100181c7897 */ /* 0x000fe4000fffe0ff */
[----:B------:R-:W-:Y:S01]  /*4f40*/  UIADD3.64 UR30, UPT, UPT, UR22, 0x4, URZ ;  /* 0x00000004161e7897 */ /* 0x000fe2000fffe0ff */
[----:B------:R-:W-:Y:S01]  /*4f50*/  UMOV UR5, 0x1 ;  /* 0x0000000100057882 */ /* 0x000fe20000000000 */
[----:B------:R-:W-:-:S10]  /*4f60*/  UMOV UR4, URZ ;  /* 0x000000ff00047c82 */ /* 0x000fd40008000000 */
.L_x_10:
[----:B------:R-:W-:Y:S01]  /*4f70*/  USHF.L.U32 UR6, UR6, 0x1f, URZ ;  /* 0x0000001f06067899 */ /* 0x000fe200080006ff */
[----:B------:R-:W-:-:S04]  /*4f80*/  IMAD.WIDE R182, R231, 0x2, R182 ;  /* 0x00000002e7b67825 */ /* 0x000fc800078e02b6 */
[----:B------:R-:W-:-:S04]  /*4f90*/  IMAD.WIDE R180, R231, 0x2, R180 ;  /* 0x00000002e7b47825 */ /* 0x000fc800078e02b4 */
[----:B0-----:R-:W-:-:S04]  /*4fa0*/  IMAD.U32 R16, RZ, RZ, UR6 ;  /* 0x00000006ff107e24 */ /* 0x001fc8000f8e00ff */
[----:B------:R-:W0:Y:S02]  /*4fb0*/  SYNCS.PHASECHK.TRANS64.TRYWAIT P2, [UR11], R16 ;  /* 0x00000010ff0075a7 */ /* 0x000e24000804110b */
[----:B0-----:R-:W-:Y:S05]  /*4fc0*/  @!P2 BRA `(.L_x_8) ;  /* 0x000000240060a947 */ /* 0x001fea0003800000 */
.L_x_16:
[----:B------:R-:W-:Y:S01]  /*4fd0*/  ISETP.GE.AND P4, PT, R5, UR32, PT ;  /* 0x0000002005007c0c */ /* 0x000fe2000bf86270 */
[----:B------:R-:W-:Y:S01]  /*4fe0*/  IMAD.WIDE R76, R231, 0x2, R76 ;  /* 0x00000002e74c7825 */ /* 0x000fe200078e024c */
[----:B------:R-:W-:Y:S02]  /*4ff0*/  ISETP.GE.AND P5, PT, R229, UR32, PT ;  /* 0x00000020e5007c0c */ /* 0x000fe4000bfa6270 */
[----:B------:R-:W-:Y:S01]  /*5000*/  ISETP.GE.AND P6, PT, R17, UR32, PT ;  /* 0x0000002011007c0c */ /* 0x000fe2000bfc6270 */
[C---:B------:R-:W-:Y:S01]  /*5010*/  IMAD.WIDE R188, R231.reuse, 0x2, R188 ;  /* 0x00000002e7bc7825 */ /* 0x040fe200078e02bc */
[----:B------:R-:W-:Y:S02]  /*5020*/  PRMT R24, RZ, 0x7610, R24 ;  /* 0x00007610ff187816 */ /* 0x000fe40000000018 */
[----:B------:R-:W-:Y:S01]  /*5030*/  PRMT R30, RZ, 0x7610, R30 ;  /* 0x00007610ff1e7816 */ /* 0x000fe2000000001e */
[----:B------:R-:W-:Y:S01]  /*5040*/  IMAD.WIDE R78, R231, 0x2, R78 ;  /* 0x00000002e74e7825 */ /* 0x000fe200078e024e */
[----:B------:R-:W-:-:S02]  /*5050*/  PRMT R26, RZ, 0x7610, R26 ;  /* 0x00007610ff1a7816 */ /* 0x000fc4000000001a */
[----:B------:R-:W-:Y:S01]  /*5060*/  ISETP.GE.AND P3, PT, R227, UR32, PT ;  /* 0x00000020e3007c0c */ /* 0x000fe2000bf66270 */
[----:B------:R-:W2:Y:S01]  /*5070*/  @!P4 LDG.E.U16 R24, desc[UR20][R76.64] ;  /* 0x000000144c18c981 */ /* 0x000ea2000c1e1500 */
[----:B------:R-:W-:Y:S01]  /*5080*/  ISETP.GE.AND P2, PT, R225, UR32, PT ;  /* 0x00000020e1007c0c */ /* 0x000fe2000bf46270 */
[----:B------:R-:W-:Y:S01]  /*5090*/  IMAD.WIDE R190, R231, 0x2, R190 ;  /* 0x00000002e7be7825 */ /* 0x000fe200078e02be */
[----:B------:R-:W-:Y:S01]  /*50a0*/  ISETP.GE.AND P4, PT, R213, UR32, PT ;  /* 0x00000020d5007c0c */ /* 0x000fe2000bf86270 */
[----:B------:R-:W3:Y:S01]  /*50b0*/  @!P5 LDG.E.U16 R30, desc[UR20][R188.64] ;  /* 0x00000014bc1ed981 */ /* 0x000ee2000c1e1500 */
[----:B------:R-:W-:Y:S01]  /*50c0*/  ISETP.GE.AND P5, PT, R9, UR32, PT ;  /* 0x0000002009007c0c */ /* 0x000fe2000bfa6270 */
[----:B------:R-:W-:Y:S02]  /*50d0*/  IMAD.WIDE R198, R231, 0x2, R198 ;  /* 0x00000002e7c67825 */ /* 0x000fe400078e02c6 */
[----:B------:R-:W4:Y:S01]  /*50e0*/  @!P6 LDG.E.U16 R26, desc[UR20][R78.64] ;  /* 0x000000144e1ae981 */ /* 0x000f22000c1e1500 */
[----:B------:R-:W-:Y:S01]  /*50f0*/  ISETP.GE.AND P6, PT, R11, UR32, PT ;  /* 0x000000200b007c0c */ /* 0x000fe2000bfc6270 */
[----:B------:R-:W-:Y:S01]  /*5100*/  IMAD.WIDE R196, R231, 0x2, R196 ;  /* 0x00000002e7c47825 */ /* 0x000fe200078e02c4 */
[----:B------:R-:W-:-:S02]  /*5110*/  PRMT R32, RZ, 0x7610, R32 ;  /* 0x00007610ff207816 */ /* 0x000fc40000000020 */
[----:B------:R-:W-:Y:S01]  /*5120*/  PRMT R68, RZ, 0x7610, R68 ;  /* 0x00007610ff447816 */ /* 0x000fe20000000044 */
[C---:B------:R-:W-:Y:S01]  /*5130*/  IMAD.WIDE R150, R231.reuse, 0x2, R150 ;  /* 0x00000002e7967825 */ /* 0x040fe200078e0296 */
[----:B------:R-:W-:Y:S02]  /*5140*/  PRMT R70, RZ, 0x7610, R70 ;  /* 0x00007610ff467816 */ /* 0x000fe40000000046 */
[----:B------:R-:W-:Y:S01]  /*5150*/  PRMT R74, RZ, 0x7610, R74 ;  /* 0x00007610ff4a7816 */ /* 0x000fe2000000004a */
[----:B------:R-:W-:Y:S01]  /*5160*/  IMAD.WIDE R148, R231, 0x2, R148 ;  /* 0x00000002e7947825 */ /* 0x000fe200078e0294 */
[----:B------:R-:W-:Y:S01]  /*5170*/  PRMT R72, RZ, 0x7610, R72 ;  /* 0x00007610ff487816 */ /* 0x000fe20000000048 */
[----:B------:R-:W5:Y:S01]  /*5180*/  @!P3 LDG.E.U16 R32, desc[UR20][R190.64] ;  /* 0x00000014be20b981 */ /* 0x000f62000c1e1500 */
[----:B------:R-:W-:Y:S01]  /*5190*/  ISETP.GE.AND P3, PT, R223, UR32, PT ;  /* 0x00000020df007c0c */ /* 0x000fe2000bf66270 */
[----:B------:R-:W-:Y:S02]  /*51a0*/  IMAD.WIDE R156, R231, 0x2, R156 ;  /* 0x00000002e79c7825 */ /* 0x000fe400078e029c */
[----:B------:R-:W4:Y:S01]  /*51b0*/  @!P2 LDG.E.U16 R68, desc[UR20][R196.64] ;  /* 0x00000014c444a981 */ /* 0x000f22000c1e1500 */
[----:B------:R-:W-:Y:S01]  /*51c0*/  ISETP.GE.AND P2, PT, R215, UR32, PT ;  /* 0x00000020d7007c0c */ /* 0x000fe2000bf46270 */
[----:B------:R-:W-:-:S02]  /*51d0*/  IMAD.WIDE R164, R231, 0x2, R164 ;  /* 0x00000002e7a47825 */ /* 0x000fc400078e02a4 */
[----:B------:R-:W5:Y:S01]  /*51e0*/  @!P4 LDG.E.U16 R70, desc[UR20][R198.64] ;  /* 0x00000014c646c981 */ /* 0x000f62000c1e1500 */
[----:B------:R-:W-:Y:S01]  /*51f0*/  ISETP.GE.AND P4, PT, R221, UR32, PT ;  /* 0x00000020dd007c0c */ /* 0x000fe2000bf86270 */
[----:B------:R-:W-:Y:S02]  /*5200*/  IMAD.WIDE R158, R231, 0x2, R158 ;  /* 0x00000002e79e7825 */ /* 0x000fe400078e029e */
[----:B------:R-:W5:Y:S01]  /*5210*/  @!P5 LDG.E.U16 R74, desc[UR20][R150.64] ;  /* 0x00000014964ad981 */ /* 0x000f62000c1e1500 */
[----:B------:R-:W-:Y:S01]  /*5220*/  ISETP.GE.AND P5, PT, R219, UR32, PT ;  /* 0x00000020db007c0c */ /* 0x000fe2000bfa6270 */
[----:B------:R-:W-:Y:S02]  /*5230*/  IMAD.WIDE R172, R231, 0x2, R172 ;  /* 0x00000002e7ac7825 */ /* 0x000fe400078e02ac */
[----:B------:R-:W5:Y:S01]  /*5240*/  @!P6 LDG.E.U16 R72, desc[UR20][R148.64] ;  /* 0x000000149448e981 */ /* 0x000f62000c1e1500 */
[----:B------:R-:W-:Y:S01]  /*5250*/  ISETP.GE.AND P6, PT, R211, UR32, PT ;  /* 0x00000020d3007c0c */ /* 0x000fe2000bfc6270 */
[----:B------:R-:W-:Y:S01]  /*5260*/  IMAD.WIDE R166, R231, 0x2, R166 ;  /* 0x00000002e7a67825 */ /* 0x000fe200078e02a6 */
[----:B------:R-:W-:-:S02]  /*5270*/  PRMT R204, RZ, 0x7610, R204 ;  /* 0x00007610ffcc7816 */ /* 0x000fc400000000cc */
[----:B------:R-:W-:Y:S02]  /*5280*/  PRMT R206, RZ, 0x7610, R206 ;  /* 0x00007610ffce7816 */ /* 0x000fe400000000ce */
[----:B------:R-:W-:Y:S02]  /*5290*/  PRMT R208, RZ, 0x7610, R208 ;  /* 0x00007610ffd07816 */ /* 0x000fe400000000d0 */
[----:B------:R-:W-:Y:S01]  /*52a0*/  PRMT R212, RZ, 0x7610, R212 ;  /* 0x00007610ffd47816 */ /* 0x000fe200000000d4 */
[----:B------:R-:W5:Y:S01]  /*52b0*/  @!P3 LDG.E.U16 R204, desc[UR20][R156.64] ;  /* 0x000000149cccb981 */ /* 0x000f62000c1e1500 */
[----:B------:R-:W-:Y:S02]  /*52c0*/  PRMT R210, RZ, 0x7610, R210 ;  /* 0x00007610ffd27816 */ /* 0x000fe400000000d2 */
[----:B------:R-:W-:Y:S01]  /*52d0*/  ISETP.GE.AND P3, PT, R217, UR32, PT ;  /* 0x00000020d9007c0c */ /* 0x000fe2000bf66270 */
[----:B------:R-:W5:Y:S01]  /*52e0*/  @!P2 LDG.E.U16 R206, desc[UR20][R158.64] ;  /* 0x000000149ecea981 */ /* 0x000f62000c1e1500 */
[----:B------:R-:W-:-:S03]  /*52f0*/  ISETP.GE.AND P2, PT, R209, UR32, PT ;  /* 0x00000020d1007c0c */ /* 0x000fc6000bf46270 */
[----:B------:R-:W5:Y:S01]  /*5300*/  @!P4 LDG.E.U16 R208, desc[UR20][R164.64] ;  /* 0x00000014a4d0c981 */ /* 0x000f62000c1e1500 */
[----:B------:R-:W-:-:S03]  /*5310*/  ISETP.GE.AND P4, PT, R207, UR32, PT ;  /* 0x00000020cf007c0c */ /* 0x000fc6000bf86270 */
[----:B------:R-:W5:Y:S01]  /*5320*/  @!P5 LDG.E.U16 R212, desc[UR20][R172.64] ;  /* 0x00000014acd4d981 */ /* 0x000f62000c1e1500 */
[----:B------:R-:W-:-:S03]  /*5330*/  ISETP.GE.AND P5, PT, R205, UR32, PT ;  /* 0x00000020cd007c0c */ /* 0x000fc6000bfa6270 */
[----:B------:R-:W5:Y:S01]  /*5340*/  @!P6 LDG.E.U16 R210, desc[UR20][R166.64] ;  /* 0x00000014a6d2e981 */ /* 0x000f62000c1e1500 */
[----:B------:R-:W-:Y:S02]  /*5350*/  ISETP.GE.AND P6, PT, R15, UR32, PT ;  /* 0x000000200f007c0c */ /* 0x000fe4000bfc6270 */
[----:B------:R-:W-:Y:S01]  /*5360*/  PRMT R216, RZ, 0x7610, R216 ;  /* 0x00007610ffd87816 */ /* 0x000fe200000000d8 */
[C---:B------:R-:W-:Y:S01]  /*5370*/  IMAD.WIDE R174, R231.reuse, 0x2, R174 ;  /* 0x00000002e7ae7825 */ /* 0x040fe200078e02ae */
[----:B------:R-:W-:Y:S02]  /*5380*/  PRMT R214, RZ, 0x7610, R214 ;  /* 0x00007610ffd67816 */ /* 0x000fe400000000d6 */
[----:B------:R-:W-:Y:S01]  /*5390*/  PRMT R218, RZ, 0x7610, R218 ;  /* 0x00007610ffda7816 */ /* 0x000fe200000000da */
[C---:B------:R-:W-:Y:S01]  /*53a0*/  IMAD.WIDE R192, R231.reuse, 0x2, R192 ;  /* 0x00000002e7c07825 */ /* 0x040fe200078e02c0 */
[----:B------:R-:W-:Y:S01]  /*53b0*/  PRMT R34, RZ, 0x7610, R34 ;  /* 0x00007610ff227816 */ /* 0x000fe20000000022 */
[----:B------:R-:W5:Y:S01]  /*53c0*/  @!P3 LDG.E.U16 R216, desc[UR20][R180.64] ;  /* 0x00000014b4d8b981 */ /* 0x000f62000c1e1500 */
[----:B------:R-:W-:Y:S01]  /*53d0*/  PRMT R28, RZ, 0x7610, R28 ;  /* 0x00007610ff1c7816 */ /* 0x000fe2000000001c */
[----:B------:R-:W-:-:S02]  /*53e0*/  IMAD.WIDE R80, R231, 0x2, R80 ;  /* 0x00000002e7507825 */ /* 0x000fc400078e0250 */
[----:B------:R-:W5:Y:S04]  /*53f0*/  @!P2 LDG.E.U16 R214, desc[UR20][R174.64] ;  /* 0x00000014aed6a981 */ /* 0x000f68000c1e1500 */
[----:B------:R-:W5:Y:S04]  /*5400*/  @!P4 LDG.E.U16 R218, desc[UR20][R182.64] ;  /* 0x00000014b6dac981 */ /* 0x000f68000c1e1500 */
[----:B------:R-:W5:Y:S04]  /*5410*/  @!P5 LDG.E.U16 R34, desc[UR20][R192.64] ;  /* 0x00000014c022d981 */ /* 0x000f68000c1e1500 */
[----:B------:R-:W5:Y:S01]  /*5420*/  @!P6 LDG.E.U16 R28, desc[UR20][R80.64] ;  /* 0x00000014501ce981 */ /* 0x000f62000c1e1500 */
[----:B------:R-:W-:Y:S01]  /*5430*/  ISETP.GE.AND P4, PT, R13, UR32, PT ;  /* 0x000000200d007c0c */ /* 0x000fe2000bf86270 */
[----:B------:R-:W-:Y:S01]  /*5440*/  IMAD.WIDE R82, R231, 0x2, R82 ;  /* 0x00000002e7527825 */ /* 0x000fe200078e0252 */
[----:B------:R-:W-:-:S02]  /*5450*/  PRMT R245, RZ, 0x7610, R245 ;  /* 0x00007610fff57816 */ /* 0x000fc400000000f5 */
[----:B------:R-:W-:Y:S02]  /*5460*/  ISETP.GE.AND P3, PT, R73, UR32, PT ;  /* 0x0000002049007c0c */ /* 0x000fe4000bf66270 */
[----:B------:R-:W-:Y:S02]  /*5470*/  ISETP.GE.AND P2, PT, R31, UR32, PT ;  /* 0x000000201f007c0c */ /* 0x000fe4000bf46270 */
[----:B------:R-:W-:-:S05]  /*5480*/  ISETP.GE.AND P5, PT, R7, UR32, PT ;  /* 0x0000002007007c0c */ /* 0x000fca000bfa6270 */
[----:B------:R-:W5:Y:S01]  /*5490*/  @!P4 LDG.E.U16 R245, desc[UR20][R82.64] ;  /* 0x0000001452f5c981 */ /* 0x000f62000c1e1500 */
[----:B------:R-:W-:Y:S01]  /*54a0*/  ISETP.GE.AND P4, PT, R29, UR32, PT ;  /* 0x000000201d007c0c */ /* 0x000fe2000bf86270 */
[C---:B------:R-:W-:Y:S01]  /*54b0*/  IMAD.WIDE R154, R231.reuse, 0x2, R154 ;  /* 0x00000002e79a7825 */ /* 0x040fe200078e029a */
[----:B------:R-:W-:Y:S02]  /*54c0*/  PRMT R233, RZ, 0x7610, R233 ;  /* 0x00007610ffe97816 */ /* 0x000fe400000000e9 */
[----:B------:R-:W-:Y:S01]  /*54d0*/  PRMT R249, RZ, 0x7610, R249 ;  /* 0x00007610fff97816 */ /* 0x000fe200000000f9 */
[C---:B------:R-:W-:Y:S01]  /*54e0*/  IMAD.WIDE R200, R231.reuse, 0x2, R200 ;  /* 0x00000002e7c87825 */ /* 0x040fe200078e02c8 */
[----:B------:R-:W-:Y:S02]  /*54f0*/  PRMT R235, RZ, 0x7610, R235 ;  /* 0x00007610ffeb7816 */ /* 0x000fe400000000eb */
[----:B------:R-:W-:Y:S01]  /*5500*/  PRMT R251, RZ, 0x7610, R251 ;  /* 0x00007610fffb7816 */ /* 0x000fe200000000fb */
[C---:B------:R-:W-:Y:S01]  /*5510*/  IMAD.WIDE R152, R231.reuse, 0x2, R152 ;  /* 0x00000002e7987825 */ /* 0x040fe200078e0298 */
[----:B------:R-:W5:Y:S03]  /*5520*/  @!P3 LDG.E.U16 R233, desc[UR20][R200.64] ;  /* 0x00000014c8e9b981 */ /* 0x000f66000c1e1500 */
[----:B------:R-:W-:Y:S01]  /*5530*/  IMAD.WIDE R202, R231, 0x2, R202 ;  /* 0x00000002e7ca7825 */ /* 0x000fe200078e02ca */
[----:B------:R-:W5:Y:S01]  /*5540*/  @!P5 LDG.E.U16 R235, desc[UR20][R152.64] ;  /* 0x0000001498ebd981 */ /* 0x000f62000c1e1500 */
[----:B------:R-:W-:-:S02]  /*5550*/  ISETP.GE.AND P3, PT, R71, UR32, PT ;  /* 0x0000002047007c0c */ /* 0x000fc4000bf66270 */
[----:B------:R-:W-:Y:S01]  /*5560*/  ISETP.GE.AND P5, PT, R69, UR32, PT ;  /* 0x0000002045007c0c */ /* 0x000fe2000bfa6270 */
[----:B------:R-:W5:Y:S01]  /*5570*/  @!P2 LDG.E.U16 R249, desc[UR20][R202.64] ;  /* 0x00000014caf9a981 */ /* 0x000f62000c1e1500 */
[----:B------:R-:W-:-:S03]  /*5580*/  ISETP.GE.AND P2, PT, R27, UR32, PT ;  /* 0x000000201b007c0c */ /* 0x000fc6000bf46270 */
        /* <DEDUP_REMOVED lines=15> */
[----:B------:R-:W-:Y:S02]  /*5680*/  ISETP.GE.AND P2, PT, R23, UR32, PT ;  /* 0x0000002017007c0c */ /* 0x000fe4000bf46270 */
[----:B------:R-:W-:Y:S01]  /*5690*/  ISETP.GE.AND P5, PT, R35, UR32, PT ;  /* 0x0000002023007c0c */ /* 0x000fe2000bfa6270 */
[----:B------:R-:W5:Y:S01]  /*56a0*/  @!P4 LDG.E.U16 R18, desc[UR20][R170.64] ;  /* 0x00000014aa12c981 */ /* 0x000f62000c1e1500 */
[----:B------:R-:W-:Y:S01]  /*56b0*/  ISETP.GE.AND P4, PT, R21, UR32, PT ;  /* 0x0000002015007c0c */ /* 0x000fe2000bf86270 */
[C---:B------:R-:W-:Y:S01]  /*56c0*/  IMAD.WIDE R194, R231.reuse, 0x2, R194 ;  /* 0x00000002e7c27825 */ /* 0x040fe200078e02c2 */
[----:B------:R-:W-:Y:S02]  /*56d0*/  PRMT R247, RZ, 0x7610, R247 ;  /* 0x00007610fff77816 */ /* 0x000fe400000000f7 */
[----:B------:R-:W-:Y:S01]  /*56e0*/  PRMT R241, RZ, 0x7610, R241 ;  /* 0x00007610fff17816 */ /* 0x000fe200000000f1 */
[----:B------:R-:W-:Y:S01]  /*56f0*/  IMAD.WIDE R186, R231, 0x2, R186 ;  /* 0x00000002e7ba7825 */ /* 0x000fe200078e02ba */
[----:B------:R-:W-:-:S02]  /*5700*/  PRMT R20, RZ, 0x7610, R20 ;  /* 0x00007610ff147816 */ /* 0x000fc40000000014 */
[----:B------:R-:W-:Y:S01]  /*5710*/  PRMT R243, RZ, 0x7610, R243 ;  /* 0x00007610fff37816 */ /* 0x000fe200000000f3 */
[C---:B------:R-:W-:Y:S01]  /*5720*/  IMAD.WIDE R184, R231.reuse, 0x2, R184 ;  /* 0x00000002e7b87825 */ /* 0x040fe200078e02b8 */
[----:B------:R-:W-:Y:S01]  /*5730*/  PRMT R22, RZ, 0x7610, R22 ;  /* 0x00007610ff167816 */ /* 0x000fe20000000016 */
[----:B------:R-:W5:Y:S02]  /*5740*/  @!P6 LDG.E.U16 R247, desc[UR20][R194.64] ;  /* 0x00000014c2f7e981 */ /* 0x000f64000c1e1500 */
[C---:B------:R-:W-:Y:S02]  /*5750*/  IMAD.WIDE R178, R231.reuse, 0x2, R178 ;  /* 0x00000002e7b27825 */ /* 0x040fe400078e02b2 */
[----:B------:R-:W5:Y:S02]  /*5760*/  @!P5 LDG.E.U16 R243, desc[UR20][R184.64] ;  /* 0x00000014b8f3d981 */ /* 0x000f64000c1e1500 */
[----:B------:R-:W-:Y:S02]  /*5770*/  IMAD.WIDE R176, R231, 0x2, R176 ;  /* 0x00000002e7b07825 */ /* 0x000fe400078e02b0 */
[----:B------:R-:W5:Y:S04]  /*5780*/  @!P2 LDG.E.U16 R20, desc[UR20][R178.64] ;  /* 0x00000014b214a981 */ /* 0x000f68000c1e1500 */
[----:B------:R-:W5:Y:S04]  /*5790*/  @!P3 LDG.E.U16 R241, desc[UR20][R176.64] ;  /* 0x00000014b0f1b981 */ /* 0x000f68000c1e1500 */
[----:B------:R-:W5:Y:S01]  /*57a0*/  @!P4 LDG.E.U16 R22, desc[UR20][R186.64] ;  /* 0x00000014ba16c981 */ /* 0x000f62000c1e1500 */
[----:B------:R-:W-:Y:S01]  /*57b0*/  BAR.SYNC.DEFER_BLOCKING 0x0 ;  /* 0x0000000000007b1d */ /* 0x000fe20000010000 */
[----:B------:R-:W-:Y:S01]  /*57c0*/  ISETP.GE.AND P2, PT, R19, UR32, PT ;  /* 0x0000002013007c0c */ /* 0x000fe2000bf46270 */
[----:B------:R-:W-:Y:S01]  /*57d0*/  IMAD.WIDE R138, R75, 0x2, R138 ;  /* 0x000000024b8a7825 */ /* 0x000fe200078e028a */
[----:B------:R-:W-:-:S02]  /*57e0*/  PRMT R224, RZ, 0x7610, R224 ;  /* 0x00007610ffe07816 */ /* 0x000fc400000000e0 */
[----:B------:R-:W-:Y:S01]  /*57f0*/  PRMT R232, RZ, 0x7610, R232 ;  /* 0x00007610ffe87816 */ /* 0x000fe200000000e8 */
[C---:B------:R-:W-:Y:S01]  /*5800*/  IMAD.WIDE R132, R75.reuse, 0x2, R132 ;  /* 0x000000024b847825 */ /* 0x040fe200078e0284 */
[----:B------:R-:W-:Y:S02]  /*5810*/  PRMT R240, RZ, 0x7610, R240 ;  /* 0x00007610fff07816 */ /* 0x000fe400000000f0 */
[----:B------:R-:W-:Y:S01]  /*5820*/  PRMT R226, RZ, 0x7610, R226 ;  /* 0x00007610ffe27816 */ /* 0x000fe200000000e2 */
[C---:B------:R-:W-:Y:S01]  /*5830*/  IMAD.WIDE R124, R75.reuse, 0x2, R124 ;  /* 0x000000024b7c7825 */ /* 0x040fe200078e027c */
[----:B------:R-:W-:Y:S02]  /*5840*/  PRMT R234, RZ, 0x7610, R234 ;  /* 0x00007610ffea7816 */ /* 0x000fe400000000ea */
[----:B------:R-:W-:Y:S01]  /*5850*/  PRMT R242, RZ, 0x7610, R242 ;  /* 0x00007610fff27816 */ /* 0x000fe200000000f2 */
[----:B------:R-:W-:Y:S01]  /*5860*/  IMAD.WIDE R116, R75, 0x2, R116 ;  /* 0x000000024b747825 */ /* 0x000fe200078e0274 */
[----:B------:R-:W-:-:S02]  /*5870*/  PRMT R220, RZ, 0x7610, R220 ;  /* 0x00007610ffdc7816 */ /* 0x000fc400000000dc */
[----:B------:R-:W-:Y:S01]  /*5880*/  PRMT R228, RZ, 0x7610, R228 ;  /* 0x00007610ffe47816 */ /* 0x000fe200000000e4 */
[C---:B------:R-:W-:Y:S01]  /*5890*/  IMAD.WIDE R108, R75.reuse, 0x2, R108 ;  /* 0x000000024b6c7825 */ /* 0x040fe200078e026c */
[----:B------:R-:W-:Y:S02]  /*58a0*/  PRMT R236, RZ, 0x7610, R236 ;  /* 0x00007610ffec7816 */ /* 0x000fe400000000ec */
[----:B------:R-:W-:Y:S01]  /*58b0*/  PRMT R244, RZ, 0x7610, R244 ;  /* 0x00007610fff47816 */ /* 0x000fe200000000f4 */
[C---:B------:R-:W-:Y:S01]  /*58c0*/  IMAD.WIDE R100, R75.reuse, 0x2, R100 ;  /* 0x000000024b647825 */ /* 0x040fe200078e0264 */
[----:B------:R-:W-:Y:S01]  /*58d0*/  PRMT R222, RZ, 0x7610, R222 ;  /* 0x00007610ffde7816 */ /* 0x000fe200000000de */
[----:B------:R-:W5:Y:S02]  /*58e0*/  @!P2 LDG.E.U16 R224, desc[UR20][R124.64] ;  /* 0x000000147ce0a981 */ /* 0x000f64000c1e1500 */
[C---:B------:R-:W-:Y:S01]  /*58f0*/  IMAD.WIDE R92, R75.reuse, 0x2, R92 ;  /* 0x000000024b5c7825 */ /* 0x040fe200078e025c */
[----:B------:R-:W-:Y:S01]  /*5900*/  PRMT R230, RZ, 0x7610, R230 ;  /* 0x00007610ffe67816 */ /* 0x000fe200000000e6 */
[----:B------:R-:W5:Y:S02]  /*5910*/  @!P2 LDG.E.U16 R232, desc[UR20][R132.64] ;  /* 0x0000001484e8a981 */ /* 0x000f64000c1e1500 */
[C---:B------:R-:W-:Y:S01]  /*5920*/  IMAD.WIDE R84, R75.reuse, 0x2, R84 ;  /* 0x000000024b547825 */ /* 0x040fe200078e0254 */
[----:B------:R-:W-:Y:S01]  /*5930*/  PRMT R238, RZ, 0x7610, R238 ;  /* 0x00007610ffee7816 */ /* 0x000fe200000000ee */
[----:B------:R-:W5:Y:S01]  /*5940*/  @!P2 LDG.E.U16 R240, desc[UR20][R138.64] ;  /* 0x000000148af0a981 */ /* 0x000f62000c1e1500 */
[----:B------:R-:W-:Y:S01]  /*5950*/  PRMT R246, RZ, 0x7610, R246 ;  /* 0x00007610fff67816 */ /* 0x000fe200000000f6 */
[----:B------:R-:W-:-:S04]  /*5960*/  IMAD.WIDE R140, R75, 0x2, R140 ;  /* 0x000000024b8c7825 */ /* 0x000fc800078e028c */
[C---:B------:R-:W-:Y:S01]  /*5970*/  IMAD.WIDE R134, R75.reuse, 0x2, R134 ;  /* 0x000000024b867825 */ /* 0x040fe200078e0286 */
[----:B------:R-:W5:Y:S03]  /*5980*/  @!P2 LDG.E.U16 R242, desc[UR20][R140.64] ;  /* 0x000000148cf2a981 */ /* 0x000f66000c1e1500 */
[C---:B------:R-:W-:Y:S01]  /*5990*/  IMAD.WIDE R126, R75.reuse, 0x2, R126 ;  /* 0x000000024b7e7825 */ /* 0x040fe200078e027e */
[----:B------:R-:W5:Y:S03]  /*59a0*/  @!P2 LDG.E.U16 R234, desc[UR20][R134.64] ;  /* 0x0000001486eaa981 */ /* 0x000f66000c1e1500 */
[C---:B------:R-:W-:Y:S01]  /*59b0*/  IMAD.WIDE R118, R75.reuse, 0x2, R118 ;  /* 0x000000024b767825 */ /* 0x040fe200078e0276 */
[----:B------:R-:W5:Y:S03]  /*59c0*/  @!P2 LDG.E.U16 R226, desc[UR20][R126.64] ;  /* 0x000000147ee2a981 */ /* 0x000f66000c1e1500 */
[----:B------:R-:W-:-:S04]  /*59d0*/  IMAD.WIDE R110, R75, 0x2, R110 ;  /* 0x000000024b6e7825 */ /* 0x000fc800078e026e */
[----:B------:R-:W-:-:S04]  /*59e0*/  IMAD.WIDE R102, R75, 0x2, R102 ;  /* 0x000000024b667825 */ /* 0x000fc800078e0266 */
[----:B------:R-:W-:-:S04]  /*59f0*/  IMAD.WIDE R94, R75, 0x2, R94 ;  /* 0x000000024b5e7825 */ /* 0x000fc800078e025e */
[----:B------:R-:W-:-:S04]  /*5a00*/  IMAD.WIDE R86, R75, 0x2, R86 ;  /* 0x000000024b567825 */ /* 0x000fc800078e0256 */
[----:B------:R-:W-:-:S04]  /*5a10*/  IMAD.WIDE R142, R75, 0x2, R142 ;  /* 0x000000024b8e7825 */ /* 0x000fc800078e028e */
[C---:B------:R-:W-:Y:S01]  /*5a20*/  IMAD.WIDE R136, R75.reuse, 0x2, R136 ;  /* 0x000000024b887825 */ /* 0x040fe200078e0288 */
[----:B------:R-:W5:Y:S03]  /*5a30*/  @!P2 LDG.E.U16 R244, desc[UR20][R142.64] ;  /* 0x000000148ef4a981 */ /* 0x000f66000c1e1500 */
        /* <DEDUP_REMOVED lines=17> */
[----:B--2---:R0:W-:Y:S04]  /*5b50*/  STS.U16 [R12+UR9+0x4000], R24 ;  /* 0x004000180c007988 */ /* 0x0041e80008000409 */
[----:B---3--:R1:W-:Y:S01]  /*5b60*/  STS.U16 [R12+UR9+0x4400], R30 ;  /* 0x0044001e0c007988 */ /* 0x0083e20008000409 */
[----:B------:R-:W-:Y:S01]  /*5b70*/  IMAD.WIDE R98, R75, 0x2, R98 ;  /* 0x000000024b627825 */ /* 0x000fe200078e0262 */
[----:B0-----:R-:W-:-:S03]  /*5b80*/  PRMT R24, RZ, 0x7610, R24 ;  /* 0x00007610ff187816 */ /* 0x001fc60000000018 */
[----:B------:R-:W-:Y:S01]  /*5b90*/  IMAD.WIDE R90, R75, 0x2, R90 ;  /* 0x000000024b5a7825 */ /* 0x000fe200078e025a */
[----:B-1----:R-:W-:-:S03]  /*5ba0*/  PRMT R30, RZ, 0x7610, R30 ;  /* 0x00007610ff1e7816 */ /* 0x002fc6000000001e */
[----:B------:R-:W-:Y:S01]  /*5bb0*/  IMAD.WIDE R146, R75, 0x2, R146 ;  /* 0x000000024b927825 */ /* 0x000fe200078e0292 */
[----:B------:R-:W2:Y:S04]  /*5bc0*/  @!P2 LDG.E.U16 R24, desc[UR20][R84.64] ;  /* 0x000000145418a981 */ /* 0x000ea8000c1e1500 */
[----:B------:R-:W3:Y:S04]  /*5bd0*/  @!P2 LDG.E.U16 R30, desc[UR20][R90.64] ;  /* 0x000000145a1ea981 */ /* 0x000ee8000c1e1500 */
[----:B----4-:R0:W-:Y:S04]  /*5be0*/  STS.U16 [R12+UR9+0x4800], R68 ;  /* 0x004800440c007988 */ /* 0x0101e80008000409 */
[----:B------:R-:W4:Y:S04]  /*5bf0*/  @!P2 LDG.E.U16 R246, desc[UR20][R146.64] ;  /* 0x0000001492f6a981 */ /* 0x000f28000c1e1500 */
[----:B-----5:R1:W-:Y:S01]  /*5c00*/  STS.U16 [R12+UR9+0x4c00], R72 ;  /* 0x004c00480c007988 */ /* 0x0203e20008000409 */
[----:B0-----:R-:W-:-:S06]  /*5c10*/  PRMT R68, RZ, 0x7610, R68 ;  /* 0x00007610ff447816 */ /* 0x001fcc0000000044 */
[----:B------:R-:W5:Y:S04]  /*5c20*/  @!P2 LDG.E.U16 R68, desc[UR20][R96.64] ;  /* 0x000000146044a981 */ /* 0x000f68000c1e1500 */
[----:B------:R0:W-:Y:S01]  /*5c30*/  STS.U16 [R12+UR9+0x5000], R204 ;  /* 0x005000cc0c007988 */ /* 0x0001e20008000409 */
[----:B-1----:R-:W-:-:S03]  /*5c40*/  PRMT R72, RZ, 0x7610, R72 ;  /* 0x00007610ff487816 */ /* 0x002fc60000000048 */
[----:B------:R1:W-:Y:S04]  /*5c50*/  STS.U16 [R12+UR9+0x5400], R208 ;  /* 0x005400d00c007988 */ /* 0x0003e80008000409 */
[----:B------:R1:W-:Y:S01]  /*5c60*/  STS.U16 [R12+UR9+0x5800], R212 ;  /* 0x005800d40c007988 */ /* 0x0003e20008000409 */
[----:B0-----:R-:W-:-:S03]  /*5c70*/  PRMT R204, RZ, 0x7610, R204 ;  /* 0x00007610ffcc7816 */ /* 0x001fc600000000cc */
[----:B------:R-:W3:Y:S01]  /*5c80*/  @!P2 LDG.E.U16 R72, desc[UR20][R100.64] ;  /* 0x000000146448a981 */ /* 0x000ee2000c1e1500 */
[----:B-1----:R-:W-:-:S03]  /*5c90*/  PRMT R208, RZ, 0x7610, R208 ;  /* 0x00007610ffd07816 */ /* 0x002fc600000000d0 */
[----:B------:R-:W4:Y:S01]  /*5ca0*/  @!P2 LDG.E.U16 R204, desc[UR20][R104.64] ;  /* 0x0000001468cca981 */ /* 0x000f22000c1e1500 */
[----:B------:R-:W-:-:S03]  /*5cb0*/  PRMT R212, RZ, 0x7610, R212 ;  /* 0x00007610ffd47816 */ /* 0x000fc600000000d4 */
[----:B------:R-:W4:Y:S04]  /*5cc0*/  @!P2 LDG.E.U16 R208, desc[UR20][R108.64] ;  /* 0x000000146cd0a981 */ /* 0x000f28000c1e1500 */
[----:B------:R0:W-:Y:S04]  /*5cd0*/  STS.U16 [R12+UR9+0x5c00], R216 ;  /* 0x005c00d80c007988 */ /* 0x0001e80008000409 */
[----:B------:R1:W-:Y:S04]  /*5ce0*/  STS.U16 [R10+UR9+0x4100], R26 ;  /* 0x0041001a0a007988 */ /* 0x0003e80008000409 */
[----:B------:R1:W-:Y:S01]  /*5cf0*/  STS.U16 [R10+UR9+0x4500], R32 ;  /* 0x004500200a007988 */ /* 0x0003e20008000409 */
[----:B0-----:R-:W-:-:S03]  /*5d00*/  PRMT R216, RZ, 0x7610, R216 ;  /* 0x00007610ffd87816 */ /* 0x001fc600000000d8 */
[----:B------:R-:W-:Y:S01]  /*5d10*/  STS.U16 [R10+UR9+0x4900], R70 ;  /* 0x004900460a007988 */ /* 0x000fe20008000409 */
[----:B-1----:R-:W-:-:S03]  /*5d20*/  PRMT R26, RZ, 0x7610, R26 ;  /* 0x00007610ff1a7816 */ /* 0x002fc6000000001a */
[----:B------:R0:W-:Y:S01]  /*5d30*/  STS.U16 [R10+UR9+0x4d00], R74 ;  /* 0x004d004a0a007988 */ /* 0x0001e20008000409 */
[----:B------:R-:W-:-:S03]  /*5d40*/  PRMT R32, RZ, 0x7610, R32 ;  /* 0x00007610ff207816 */ /* 0x000fc60000000020 */
[----:B------:R-:W-:Y:S04]  /*5d50*/  STS.U16 [R10+UR9+0x5100], R206 ;  /* 0x005100ce0a007988 */ /* 0x000fe80008000409 */
[----:B------:R1:W-:Y:S01]  /*5d60*/  STS.U16 [R10+UR9+0x5500], R210 ;  /* 0x005500d20a007988 */ /* 0x0003e20008000409 */
[----:B0-----:R-:W-:-:S03]  /*5d70*/  PRMT R74, RZ, 0x7610, R74 ;  /* 0x00007610ff4a7816 */ /* 0x001fc6000000004a */
[----:B------:R-:W-:Y:S04]  /*5d80*/  STS.U16 [R10+UR9+0x5900], R214 ;  /* 0x005900d60a007988 */ /* 0x000fe80008000409 */
[----:B------:R0:W-:Y:S01]  /*5d90*/  STS.U16 [R10+UR9+0x5d00], R218 ;  /* 0x005d00da0a007988 */ /* 0x0001e20008000409 */
[----:B-1----:R-:W-:-:S03]  /*5da0*/  PRMT R210, RZ, 0x7610, R210 ;  /* 0x00007610ffd27816 */ /* 0x002fc600000000d2 */
[----:B------:R1:W-:Y:S01]  /*5db0*/  STS.U16 [R8+UR9+0x4600], R34 ;  /* 0x0046002208007988 */ /* 0x0003e20008000409 */
[----:B------:R-:W-:-:S03]  /*5dc0*/  PRMT R70, RZ, 0x7610, R70 ;  /* 0x00007610ff467816 */ /* 0x000fc60000000046 */
[----:B------:R1:W-:Y:S01]  /*5dd0*/  STS.U16 [R8+UR9+0x4200], R28 ;  /* 0x0042001c08007988 */ /* 0x0003e20008000409 */
[----:B0-----:R-:W-:Y:S02]  /*5de0*/  PRMT R218, RZ, 0x7610, R218 ;  /* 0x00007610ffda7816 */ /* 0x001fe400000000da */
[----:B------:R-:W-:Y:S01]  /*5df0*/  PRMT R206, RZ, 0x7610, R206 ;  /* 0x00007610ffce7816 */ /* 0x000fe200000000ce */
[----:B------:R-:W5:Y:S01]  /*5e00*/  @!P2 LDG.E.U16 R32, desc[UR20][R92.64] ;  /* 0x000000145c20a981 */ /* 0x000f62000c1e1500 */
[----:B-1----:R-:W-:Y:S02]  /*5e10*/  PRMT R34, RZ, 0x7610, R34 ;  /* 0x00007610ff227816 */ /* 0x002fe40000000022 */
[----:B------:R-:W-:Y:S01]  /*5e20*/  PRMT R214, RZ, 0x7610, R214 ;  /* 0x00007610ffd67816 */ /* 0x000fe200000000d6 */
[----:B------:R-:W5:Y:S01]  /*5e30*/  @!P2 LDG.E.U16 R216, desc[UR20][R116.64] ;  /* 0x0000001474d8a981 */ /* 0x000f62000c1e1500 */
[----:B------:R-:W-:-:S03]  /*5e40*/  PRMT R28, RZ, 0x7610, R28 ;  /* 0x00007610ff1c7816 */ /* 0x000fc6000000001c */
[----:B------:R-:W5:Y:S04]  /*5e50*/  @!P2 LDG.E.U16 R26, desc[UR20][R86.64] ;  /* 0x00000014561aa981 */ /* 0x000f68000c1e1500 */
        /* <DEDUP_REMOVED lines=26> */
[----:B------:R-:W-:-:S04]  /*6000*/  ULEA UR11, UR5, UR9, 0x3 ;  /* 0x00000009050b7291 */ /* 0x000fc8000f8e18ff */
[----:B------:R-:W-:Y:S01]  /*6010*/  UIADD3 UR11, UPT, UPT, UR11, 0x8000, URZ ;  /* 0x000080000b0b7890 */ /* 0x000fe2000fffe0ff */
[----:B--2---:R0:W-:Y:S04]  /*6020*/  STS.U16 [R12+UR9+0x6000], R24 ;  /* 0x006000180c007988 */ /* 0x0041e80008000409 */
[----:B---3--:R0:W-:Y:S04]  /*6030*/  STS.U16 [R12+UR9+0x6800], R72 ;  /* 0x006800480c007988 */ /* 0x0081e80008000409 */
[----:B----4-:R0:W-:Y:S04]  /*6040*/  STS.U16 [R12+UR9+0x6c00], R208 ;  /* 0x006c00d00c007988 */ /* 0x0101e80008000409 */
[----:B-----5:R0:W-:Y:S04]  /*6050*/  STS.U16 [R12+UR9+0x6400], R32 ;  /* 0x006400200c007988 */ /* 0x0201e80008000409 */
        /* <DEDUP_REMOVED lines=25> */
[----:B------:R1:W-:Y:S06]  /*61f0*/  MEMBAR.ALL.CTA ;  /* 0x0000000000007992 */ /* 0x0003ec0000008000 */
[----:B-1----:R-:W1:Y:S02]  /*6200*/  FENCE.VIEW.ASYNC.S ;  /* 0x00000000000073c6 */ /* 0x002e640000000000 */
[----:B-1----:R-:W-:Y:S06]  /*6210*/  BAR.SYNC.DEFER_BLOCKING 0x0 ;  /* 0x0000000000007b1d */ /* 0x002fec0000010000 */
[----:B------:R-:W-:Y:S05]  /*6220*/  @P0 BRA `(.L_x_9) ;  /* 0x00000000004c0947 */ /* 0x000fea0003800000 */
[----:B------:R-:W-:Y:S01]  /*6230*/  UMOV UR13, 0x40004040 ;  /* 0x40004040000d7882 */ /* 0x000fe20000000000 */
        /* <DEDUP_REMOVED lines=9> */
[----:B------:R1:W-:Y:S01]  /*62d0*/  UTCHMMA gdesc[UR12], gdesc[UR14], tmem[UR8], tmem[UR16], idesc[UR17], UPT ;  /* 0x00ff100e0c0075ea */ /* 0x0003e2000b800008 */
        /* <DEDUP_REMOVED lines=8> */
.L_x_9:
[----:B------:R-:W-:Y:S01]  /*6360*/  UIADD3 UR5, UPT, UPT, UR5, 0x1, URZ ;  /* 0x0000000105057890 */ /* 0x000fe2000fffe0ff */
[----:B------:R-:W-:Y:S01]  /*6370*/  VIADD R14, R14, 0xffffffff ;  /* 0xffffffff0e0e7836 */ /* 0x000fe20000000000 */
[----:B------:R-:W-:Y:S02]  /*6380*/  UIADD3 UR32, UPT, UPT, UR32, -0x40, URZ ;  /* 0xffffffc020207890 */ /* 0x000fe4000fffe0ff */
[----:B------:R-:W-:Y:S02]  /*6390*/  UISETP.GT.AND UP1, UPT, UR5, 0x1, UPT ;  /* 0x000000010500788c */ /* 0x000fe4000bf24270 */
[----:B------:R-:W-:Y:S02]  /*63a0*/  ISETP.NE.U32.AND P2, PT, R14, RZ, PT ;  /* 0x000000ff0e00720c */ /* 0x000fe40003f45070 */
[----:B-1----:R-:W-:Y:S02]  /*63b0*/  USEL UR6, URZ, 0x1, !UP1 ;  /* 0x00000001ff067887 */ /* 0x002fe4000c800000 */
[----:B------:R-:W-:-:S02]  /*63c0*/  USEL UR5, UR5, URZ, !UP1 ;  /* 0x000000ff05057287 */ /* 0x000fc4000c800000 */
[----:B------:R-:W-:-:S03]  /*63d0*/  ULOP3.LUT UR7, UR4, UR6, URZ, 0x3c, !UPT ;  /* 0x0000000604077292 */ /* 0x000fc6000f8e3cff */
[----:B------:R-:W-:-:S04]  /*63e0*/  UMOV UR6, UR4 ;  /* 0x0000000400067c82 */ /* 0x000fc80008000000 */
[----:B------:R-:W-:Y:S01]  /*63f0*/  UMOV UR4, UR7 ;  /* 0x0000000700047c82 */ /* 0x000fe20008000000 */
[----:B------:R-:W-:Y:S05]  /*6400*/  @P2 BRA `(.L_x_10) ;  /* 0xffffffe800d82947 */ /* 0x000fea000383ffff */
.L_x_7:
[----:B------:R-:W-:-:S13]  /*6410*/  ISETP.GE.AND P0, PT, R4, 0x40, PT ;  /* 0x000000400400780c */ /* 0x000fda0003f06270 */
[----:B------:R-:W-:Y:S05]  /*6420*/  @!P0 BRA `(.L_x_11) ;  /* 0x0000000000108947 */ /* 0x000fea0003800000 */
[----:B------:R-:W-:-:S06]  /*6430*/  USHF.L.U32 UR6, UR6, 0x1f, URZ ;  /* 0x0000001f06067899 */ /* 0x000fcc00080006ff */
[----:B------:R-:W-:-:S04]  /*6440*/  IMAD.U32 R4, RZ, RZ, UR6 ;  /* 0x00000006ff047e24 */ /* 0x000fc8000f8e00ff */
[----:B------:R-:W1:Y:S02]  /*6450*/  SYNCS.PHASECHK.TRANS64.TRYWAIT P0, [UR11], R4 ;  /* 0x00000004ff0075a7 */ /* 0x000e64000800110b */
[----:B-1----:R-:W-:Y:S05]  /*6460*/  @!P0 BRA `(.L_x_12) ;  /* 0x0000001000448947 */ /* 0x002fea0003800000 */
.L_x_11:
[----:B------:R-:W-:Y:S01]  /*6470*/  BAR.SYNC.DEFER_BLOCKING 0x0 ;  /* 0x0000000000007b1d */ /* 0x000fe20000010000 */
[C---:B------:R-:W-:Y:S02]  /*6480*/  IMAD.SHL.U32 R69, R66.reuse, 0x80, RZ ;  /* 0x0000008042457824 */ /* 0x040fe400078e00ff */
[C---:B------:R-:W-:Y:S02]  /*6490*/  IMAD.SHL.U32 R67, R66.reuse, 0x10, RZ ;  /* 0x0000001042437824 */ /* 0x040fe400078e00ff */
[----:B0-----:R-:W-:Y:S01]  /*64a0*/  IMAD.SHL.U32 R68, R66, 0x8, RZ ;  /* 0x0000000842447824 */ /* 0x001fe200078e00ff */
[----:B------:R-:W-:Y:S01]  /*64b0*/  LOP3.LUT R69, R69, 0x800, RZ, 0xc0, !PT ;  /* 0x0000080045457812 */ /* 0x000fe200078ec0ff */
[----:B------:R-:W0:Y:S01]  /*64c0*/  LDCU.128 UR12, c[0x0][0x390] ;  /* 0x00007200ff0c77ac */ /* 0x000e220008000c00 */
[----:B------:R-:W-:Y:S02]  /*64d0*/  LOP3.LUT R66, R67, 0xf0, RZ, 0xc0, !PT ;  /* 0x000000f043427812 */ /* 0x000fe400078ec0ff */
[----:B------:R-:W-:Y:S01]  /*64e0*/  LOP3.LUT R68, R68, 0x300, RZ, 0xc0, !PT ;  /* 0x0000030044447812 */ /* 0x000fe200078ec0ff */
[----:B------:R-:W1:Y:S01]  /*64f0*/  LDCU UR4, c[0x0][0x3b4] ;  /* 0x00007680ff0477ac */ /* 0x000e620008000800 */
[----:B------:R-:W-:-:S02]  /*6500*/  IADD3 R69, PT, PT, R66, UR9, R69 ;  /* 0x0000000942457c10 */ /* 0x000fc4000fffe045 */
[----:B------:R-:W-:Y:S01]  /*6510*/  LOP3.LUT R67, R67, 0x7f0, RZ, 0xc0, !PT ;  /* 0x000007f043437812 */ /* 0x000fe200078ec0ff */
[----:B------:R-:W2:Y:S02]  /*6520*/  LDCU UR5, c[0x0][0x3b8] ;  /* 0x00007700ff0577ac */ /* 0x000ea40008000800 */
[----:B------:R-:W-:Y:S01]  /*6530*/  IMAD.IADD R66, R68, 0x1, R69 ;  /* 0x0000000144427824 */ /* 0x000fe200078e0245 */
[----:B------:R-:W3:Y:S02]  /*6540*/  @!P1 SYNCS.CCTL.IV [UR9+0x8000] ;  /* 0x00800000ff0099b1 */ /* 0x000ee40008000009 */
[----:B---3--:R-:W-:Y:S01]  /*6550*/  BAR.SYNC.DEFER_BLOCKING 0x0 ;  /* 0x0000000000007b1d */ /* 0x008fe20000010000 */
[C---:B0-----:R-:W-:Y:S01]  /*6560*/  ISETP.GE.AND P0, PT, R38.reuse, UR14, PT ;  /* 0x0000000e26007c0c */ /* 0x041fe2000bf06270 */
[----:B-1----:R-:W-:-:S03]  /*6570*/  IMAD R38, R38, UR4, RZ ;  /* 0x0000000426267c24 */ /* 0x002fc6000f8e02ff */
[----:B------:R-:W-:Y:S02]  /*6580*/  ISETP.LT.AND P2, PT, R65, UR15, !P0 ;  /* 0x0000000f41007c0c */ /* 0x000fe4000c741270 */
[----:B------:R-:W-:Y:S01]  /*6590*/  ISETP.LT.AND P4, PT, R63, UR15, !P0 ;  /* 0x0000000f3f007c0c */ /* 0x000fe2000c781270 */
[----:B------:R-:W-:Y:S01]  /*65a0*/  LDTM.16dp32bit_t0_t15.x32 R4, tmem[UR10] ;  /* 0x0000000a000479ee */ /* 0x000fe20008a80000 */
[----:B------:R-:W0:Y:S01]  /*65b0*/  LDTM.16dp32bit_t16_t31.x32 R4, tmem[UR10+0x20] ;  /* 0x0000200a000479ee */ /* 0x000e220008aa0000 */
[----:B--2---:R-:W-:Y:S01]  /*65c0*/  IMAD R65, R65, UR5, RZ ;  /* 0x0000000541417c24 */ /* 0x004fe2000f8e02ff */
[C---:B------:R-:W-:Y:S01]  /*65d0*/  ISETP.LT.AND P3, PT, R62.reuse, UR15, !P0 ;  /* 0x0000000f3e007c0c */ /* 0x040fe2000c761270 */
[----:B------:R-:W-:Y:S02]  /*65e0*/  IMAD R63, R63, UR5, RZ ;  /* 0x000000053f3f7c24 */ /* 0x000fe4000f8e02ff */
[----:B------:R-:W-:Y:S01]  /*65f0*/  IMAD R62, R62, UR5, RZ ;  /* 0x000000053e3e7c24 */ /* 0x000fe2000f8e02ff */
[----:B------:R-:W1:Y:S01]  /*6600*/  @!P1 SYNCS.CCTL.IV [UR9+0x8008] ;  /* 0x00800800ff0099b1 */ /* 0x000e620008000009 */
[----:B------:R-:W-:Y:S01]  /*6610*/  NOP ;  /* 0x0000000000007918 */ /* 0x000fe20000000000 */
[----:B0-----:R-:W-:-:S02]  /*6620*/  F2FP.BF16.F32.PACK_AB R4, R6, R4 ;  /* 0x000000040604723e */ /* 0x001fc400000010ff */
[----:B------:R-:W-:Y:S02]  /*6630*/  F2FP.BF16.F32.PACK_AB R68, R7, R5 ;  /* 0x000000050744723e */ /* 0x000fe400000010ff */
[----:B------:R-:W-:Y:S02]  /*6640*/  F2FP.BF16.F32.PACK_AB R5, R10, R8 ;  /* 0x000000080a05723e */ /* 0x000fe400000010ff */
[----:B------:R-:W-:Y:S02]  /*6650*/  F2FP.BF16.F32.PACK_AB R69, R11, R9 ;  /* 0x000000090b45723e */ /* 0x000fe400000010ff */
[----:B------:R-:W-:Y:S02]  /*6660*/  F2FP.BF16.F32.PACK_AB R6, R14, R12 ;  /* 0x0000000c0e06723e */ /* 0x000fe400000010ff */
[----:B------:R-:W-:Y:S02]  /*6670*/  F2FP.BF16.F32.PACK_AB R70, R15, R13 ;  /* 0x0000000d0f46723e */ /* 0x000fe400000010ff */
[----:B------:R-:W-:-:S02]  /*6680*/  F2FP.BF16.F32.PACK_AB R7, R18, R16 ;  /* 0x000000101207723e */ /* 0x000fc400000010ff */
[----:B------:R-:W-:Y:S02]  /*6690*/  F2FP.BF16.F32.PACK_AB R71, R19, R17 ;  /* 0x000000111347723e */ /* 0x000fe400000010ff */
[----:B------:R-:W-:Y:S01]  /*66a0*/  F2FP.BF16.F32.PACK_AB R20, R22, R20 ;  /* 0x000000141614723e */ /* 0x000fe200000010ff */
[----:B-1----:R-:W-:Y:S01]  /*66b0*/  STS.128 [R66], R4 ;  /* 0x0000000442007388 */ /* 0x002fe20000000c00 */
[----:B------:R-:W-:Y:S02]  /*66c0*/  F2FP.BF16.F32.PACK_AB R72, R23, R21 ;  /* 0x000000151748723e */ /* 0x000fe400000010ff */
[----:B------:R-:W-:Y:S01]  /*66d0*/  F2FP.BF16.F32.PACK_AB R21, R26, R24 ;  /* 0x000000181a15723e */ /* 0x000fe200000010ff */
[----:B------:R0:W-:Y:S01]  /*66e0*/  STS.128 [R66+0x400], R68 ;  /* 0x0004004442007388 */ /* 0x0001e20000000c00 */
[----:B------:R-:W-:Y:S02]  /*66f0*/  F2FP.BF16.F32.PACK_AB R73, R27, R25 ;  /* 0x000000191b49723e */ /* 0x000fe400000010ff */
[----:B------:R-:W-:Y:S01]  /*6700*/  F2FP.BF16.F32.PACK_AB R22, R30, R28 ;  /* 0x0000001c1e16723e */ /* 0x000fe200000010ff */
[----:B------:R-:W-:Y:S01]  /*6710*/  BAR.SYNC.DEFER_BLOCKING 0x0 ;  /* 0x0000000000007b1d */ /* 0x000fe20000010000 */
[----:B------:R-:W-:-:S02]  /*6720*/  F2FP.BF16.F32.PACK_AB R74, R31, R29 ;  /* 0x0000001d1f4a723e */ /* 0x000fc400000010ff */
[----:B------:R-:W-:Y:S02]  /*6730*/  F2FP.BF16.F32.PACK_AB R23, R34, R32 ;  /* 0x000000202217723e */ /* 0x000fe400000010ff */
[----:B------:R-:W-:Y:S02]  /*6740*/  F2FP.BF16.F32.PACK_AB R75, R35, R33 ;  /* 0x00000021234b723e */ /* 0x000fe400000010ff */
[----:B0-----:R-:W-:-:S04]  /*6750*/  LEA R68, P1, R38, UR12, 0x1 ;  /* 0x0000000c26447c11 */ /* 0x001fc8000f8208ff */
[----:B------:R-:W-:Y:S02]  /*6760*/  LEA.HI.X.SX32 R38, R38, UR13, 0x1, P1 ;  /* 0x0000000d26267c11 */ /* 0x000fe400088f0eff */
[-C--:B------:R-:W-:Y:S02]  /*6770*/  LEA R12, P1, R65, R68.reuse, 0x1 ;  /* 0x00000044410c7211 */ /* 0x080fe400078208ff */
[----:B------:R-:W-:Y:S02]  /*6780*/  LEA R18, P5, R63, R68, 0x1 ;  /* 0x000000443f127211 */ /* 0x000fe400078a08ff */
[----:B------:R-:W-:Y:S01]  /*6790*/  LEA.HI.X.SX32 R13, R65, R38, 0x1, P1 ;  /* 0x00000026410d7211 */ /* 0x000fe200008f0eff */
[----:B------:R-:W0:Y:S01]  /*67a0*/  LDS.128 R8, [R67+UR9] ;  /* 0x0000000943087984 */ /* 0x000e220008000c00 */
[C---:B------:R-:W-:Y:S01]  /*67b0*/  ISETP.LT.AND P1, PT, R64.reuse, UR15, !P0 ;  /* 0x0000000f40007c0c */ /* 0x040fe2000c721270 */
[----:B------:R-:W-:Y:S02]  /*67c0*/  IMAD R64, R64, UR5, RZ ;  /* 0x0000000540407c24 */ /* 0x000fe4000f8e02ff */
[----:B------:R-:W-:Y:S01]  /*67d0*/  LDS.128 R4, [R67+UR9+0x800] ;  /* 0x0008000943047984 */ /* 0x000fe20008000c00 */
[----:B------:R-:W-:Y:S06]  /*67e0*/  BAR.SYNC.DEFER_BLOCKING 0x0 ;  /* 0x0000000000007b1d */ /* 0x000fec0000010000 */
[----:B------:R1:W-:Y:S04]  /*67f0*/  STS.128 [R66], R20 ;  /* 0x0000001442007388 */ /* 0x0003e80000000c00 */
[----:B------:R-:W-:Y:S01]  /*6800*/  STS.128 [R66+0x400], R72 ;  /* 0x0004004842007388 */ /* 0x000fe20000000c00 */
[----:B------:R-:W-:Y:S01]  /*6810*/  BAR.SYNC.DEFER_BLOCKING 0x0 ;  /* 0x0000000000007b1d */ /* 0x000fe20000010000 */
[----:B0-----:R-:W-:-:S05]  /*6820*/  PRMT R19, R8, 0x7632, R19 ;  /* 0x0000763208137816 */ /* 0x001fca0000000013 */
[----:B------:R-:W-:Y:S01]  /*6830*/  @P2 STG.E.U16 desc[UR20][R12.64], R8 ;  /* 0x000000080c002986 */ /* 0x000fe2000c101514 */
[----:B------:R-:W-:-:S03]  /*6840*/  LEA R16, P2, R64, R68, 0x1 ;  /* 0x0000004440107211 */ /* 0x000fc600078408ff */
[----:B------:R-:W0:Y:S01]  /*6850*/  LDS.128 R12, [R67+UR9] ;  /* 0x00000009430c7984 */ /* 0x000e220008000c00 */
[----:B------:R-:W-:Y:S02]  /*6860*/  LEA.HI.X.SX32 R17, R64, R38, 0x1, P2 ;  /* 0x0000002640117211 */ /* 0x000fe400010f0eff */
[C---:B------:R-:W-:Y:S01]  /*6870*/  ISETP.LT.AND P2, PT, R61.reuse, UR15, !P0 ;  /* 0x0000000f3d007c0c */ /* 0x040fe2000c741270 */
[----:B------:R-:W-:Y:S01]  /*6880*/  IMAD R61, R61, UR5, RZ ;  /* 0x000000053d3d7c24 */ /* 0x000fe2000f8e02ff */
[----:B------:R-:W2:Y:S04]  /*6890*/  LDS.128 R64, [R67+UR9+0x800] ;  /* 0x0008000943407984 */ /* 0x000ea80008000c00 */
[----:B------:R3:W-:Y:S01]  /*68a0*/  @P1 STG.E.U16 desc[UR20][R16.64], R19 ;  /* 0x0000001310001986 */ /* 0x0007e2000c101514 */
[----:B-1----:R-:W-:-:S04]  /*68b0*/  LEA R20, P1, R62, R68, 0x1 ;  /* 0x000000443e147211 */ /* 0x002fc800078208ff */
[-C--:B------:R-:W-:Y:S02]  /*68c0*/  LEA.HI.X.SX32 R21, R62, R38.reuse, 0x1, P1 ;  /* 0x000000263e157211 */ /* 0x080fe400008f0eff */
[----:B---3--:R-:W-:Y:S02]  /*68d0*/  LEA.HI.X.SX32 R19, R63, R38, 0x1, P5 ;  /* 0x000000263f137211 */ /* 0x008fe400028f0eff */
[----:B------:R-:W-:Y:S02]  /*68e0*/  PRMT R17, R9, 0x7632, R17 ;  /* 0x0000763209117816 */ /* 0x000fe40000000011 */
[C---:B------:R-:W-:Y:S01]  /*68f0*/  LEA R22, P5, R61.reuse, R68, 0x1 ;  /* 0x000000443d167211 */ /* 0x040fe200078a08ff */
[----:B------:R1:W-:Y:S01]  /*6900*/  @P4 STG.E.U16 desc[UR20][R18.64], R9 ;  /* 0x0000000912004986 */ /* 0x0003e2000c101514 */
[C---:B------:R-:W-:Y:S01]  /*6910*/  ISETP.LT.AND P4, PT, R58.reuse, UR15, !P0 ;  /* 0x0000000f3a007c0c */ /* 0x040fe2000c781270 */
[----:B------:R-:W-:Y:S01]  /*6920*/  IMAD R58, R58, UR5, RZ ;  /* 0x000000053a3a7c24 */ /* 0x000fe2000f8e02ff */
[----:B------:R-:W-:Y:S01]  /*6930*/  LEA.HI.X.SX32 R23, R61, R38, 0x1, P5 ;  /* 0x000000263d177211 */ /* 0x000fe200028f0eff */
[----:B------:R3:W-:Y:S01]  /*6940*/  @P3 STG.E.U16 desc[UR20][R20.64], R17 ;  /* 0x0000001114003986 */ /* 0x0007e2000c101514 */
[C---:B------:R-:W-:Y:S01]  /*6950*/  ISETP.LT.AND P3, PT, R60.reuse, UR15, !P0 ;  /* 0x0000000f3c007c0c */ /* 0x040fe2000c761270 */
[----:B------:R-:W-:-:S02]  /*6960*/  IMAD R60, R60, UR5, RZ ;  /* 0x000000053c3c7c24 */ /* 0x000fc4000f8e02ff */
[----:B------:R4:W-:Y:S01]  /*6970*/  @P2 STG.E.U16 desc[UR20][R22.64], R10 ;  /* 0x0000000a16002986 */ /* 0x0009e2000c101514 */
[C---:B------:R-:W-:Y:S01]  /*6980*/  ISETP.LT.AND P2, PT, R59.reuse, UR15, !P0 ;  /* 0x0000000f3b007c0c */ /* 0x040fe2000c741270 */
[----:B------:R-:W-:Y:S01]  /*6990*/  IMAD R59, R59, UR5, RZ ;  /* 0x000000053b3b7c24 */ /* 0x000fe2000f8e02ff */
[-C--:B------:R-:W-:Y:S02]  /*69a0*/  LEA R16, P1, R60, R68.reuse, 0x1 ;  /* 0x000000443c107211 */ /* 0x080fe400078208ff */
[----:B-1----:R-:W-:Y:S02]  /*69b0*/  PRMT R19, R10, 0x7632, R19 ;  /* 0x000076320a137816 */ /* 0x002fe40000000013 */
[----:B------:R-:W-:Y:S02]  /*69c0*/  LEA R8, P5, R59, R68, 0x1 ;  /* 0x000000443b087211 */ /* 0x000fe400078a08ff */
[----:B---3--:R-:W-:Y:S02]  /*69d0*/  LEA.HI.X.SX32 R17, R60, R38, 0x1, P1 ;  /* 0x000000263c117211 */ /* 0x008fe400008f0eff */
[C---:B------:R-:W-:Y:S01]  /*69e0*/  ISETP.LT.AND P1, PT, R57.reuse, UR15, !P0 ;  /* 0x0000000f39007c0c */ /* 0x040fe2000c721270 */
[----:B------:R-:W-:Y:S01]  /*69f0*/  IMAD R57, R57, UR5, RZ ;  /* 0x0000000539397c24 */ /* 0x000fe2000f8e02ff */
[----:B------:R-:W-:Y:S01]  /*6a00*/  LEA R18, P6, R58, R68, 0x1 ;  /* 0x000000443a127211 */ /* 0x000fe200078c08ff */
[----:B------:R1:W-:Y:S01]  /*6a10*/  @P3 STG.E.U16 desc[UR20][R16.64], R19 ;  /* 0x0000001310003986 */ /* 0x0003e2000c101514 */
[----:B------:R-:W-:-:S02]  /*6a20*/  LEA.HI.X.SX32 R9, R59, R38, 0x1, P5 ;  /* 0x000000263b097211 */ /* 0x000fc400028f0eff */
[----:B----4-:R-:W-:Y:S02]  /*6a30*/  PRMT R10, R11, 0x7632, R10 ;  /* 0x000076320b0a7816 */ /* 0x010fe4000000000a */
[C---:B------:R-:W-:Y:S01]  /*6a40*/  LEA R20, P3, R57.reuse, R68, 0x1 ;  /* 0x0000004439147211 */ /* 0x040fe200078608ff */
[----:B------:R3:W-:Y:S01]  /*6a50*/  @P2 STG.E.U16 desc[UR20][R8.64], R11 ;  /* 0x0000000b08002986 */ /* 0x0007e2000c101514 */
[C---:B------:R-:W-:Y:S01]  /*6a60*/  ISETP.LT.AND P2, PT, R54.reuse, UR15, !P0 ;  /* 0x0000000f36007c0c */ /* 0x040fe2000c741270 */
[----:B------:R-:W-:Y:S01]  /*6a70*/  IMAD R54, R54, UR5, RZ ;  /* 0x0000000536367c24 */ /* 0x000fe2000f8e02ff */
[-C--:B------:R-:W-:Y:S02]  /*6a80*/  LEA.HI.X.SX32 R21, R57, R38.reuse, 0x1, P3 ;  /* 0x0000002639157211 */ /* 0x080fe400018f0eff */
[C---:B------:R-:W-:Y:S01]  /*6a90*/  ISETP.LT.AND P3, PT, R55.reuse, UR15, !P0 ;  /* 0x0000000f37007c0c */ /* 0x040fe2000c761270 */
[----:B------:R-:W-:Y:S01]  /*6aa0*/  IMAD R55, R55, UR5, RZ ;  /* 0x0000000537377c24 */ /* 0x000fe2000f8e02ff */
[----:B-1----:R-:W-:-:S02]  /*6ab0*/  LEA.HI.X.SX32 R19, R58, R38, 0x1, P6 ;  /* 0x000000263a137211 */ /* 0x002fc400030f0eff */
[C---:B------:R-:W-:Y:S01]  /*6ac0*/  ISETP.LT.AND P5, PT, R53.reuse, UR15, !P0 ;  /* 0x0000000f35007c0c */ /* 0x040fe2000c7a1270 */
[----:B------:R-:W-:Y:S02]  /*6ad0*/  IMAD R53, R53, UR5, RZ ;  /* 0x0000000535357c24 */ /* 0x000fe4000f8e02ff */
[----:B------:R1:W-:Y:S01]  /*6ae0*/  @P4 STG.E.U16 desc[UR20][R18.64], R10 ;  /* 0x0000000a12004986 */ /* 0x0003e2000c101514 */
[C---:B------:R-:W-:Y:S01]  /*6af0*/  ISETP.LT.AND P4, PT, R56.reuse, UR15, !P0 ;  /* 0x0000000f38007c0c */ /* 0x040fe2000c781270 */
[----:B------:R-:W-:Y:S01]  /*6b00*/  IMAD R56, R56, UR5, RZ ;  /* 0x0000000538387c24 */ /* 0x000fe2000f8e02ff */
[-C--:B---3--:R-:W-:Y:S01]  /*6b10*/  LEA R8, P6, R55, R68.reuse, 0x1 ;  /* 0x0000004437087211 */ /* 0x088fe200078c08ff */
[----:B0-----:R-:W-:Y:S03]  /*6b20*/  @P1 STG.E.U16 desc[UR20][R20.64], R12 ;  /* 0x0000000c14001986 */ /* 0x001fe6000c101514 */
[----:B------:R-:W-:-:S02]  /*6b30*/  LEA R16, P1, R56, R68, 0x1 ;  /* 0x0000004438107211 */ /* 0x000fc400078208ff */
[-C--:B------:R-:W-:Y:S02]  /*6b40*/  LEA.HI.X.SX32 R9, R55, R38.reuse, 0x1, P6 ;  /* 0x0000002637097211 */ /* 0x080fe400030f0eff */
[----:B------:R-:W-:Y:S02]  /*6b50*/  LEA.HI.X.SX32 R17, R56, R38, 0x1, P1 ;  /* 0x0000002638117211 */ /* 0x000fe400008f0eff */
[----:B-1----:R-:W-:Y:S02]  /*6b60*/  PRMT R19, R12, 0x7632, R19 ;  /* 0x000076320c137816 */ /* 0x002fe40000000013 */
[----:B------:R-:W-:-:S03]  /*6b70*/  LEA R10, P1, R54, R68, 0x1 ;  /* 0x00000044360a7211 */ /* 0x000fc600078208ff */
[----:B------:R0:W-:Y:S01]  /*6b80*/  @P4 STG.E.U16 desc[UR20][R16.64], R19 ;  /* 0x0000001310004986 */ /* 0x0001e2000c101514 */
[----:B------:R-:W-:Y:S02]  /*6b90*/  LEA.HI.X.SX32 R11, R54, R38, 0x1, P1 ;  /* 0x00000026360b7211 */ /* 0x000fe400008f0eff */
[C---:B------:R-:W-:Y:S01]  /*6ba0*/  LEA R18, P4, R53.reuse, R68, 0x1 ;  /* 0x0000004435127211 */ /* 0x040fe200078808ff */
[----:B------:R1:W-:Y:S01]  /*6bb0*/  @P3 STG.E.U16 desc[UR20][R8.64], R13 ;  /* 0x0000000d08003986 */ /* 0x0003e2000c101514 */
[C---:B------:R-:W-:Y:S01]  /*6bc0*/  ISETP.LT.AND P1, PT, R52.reuse, UR15, !P0 ;  /* 0x0000000f34007c0c */ /* 0x040fe2000c721270 */
[----:B------:R-:W-:Y:S01]  /*6bd0*/  IMAD R52, R52, UR5, RZ ;  /* 0x0000000534347c24 */ /* 0x000fe2000f8e02ff */
[C---:B------:R-:W-:Y:S01]  /*6be0*/  ISETP.LT.AND P3, PT, R50.reuse, UR15, !P0 ;  /* 0x0000000f32007c0c */ /* 0x040fe2000c761270 */
[----:B------:R-:W-:Y:S01]  /*6bf0*/  IMAD R50, R50, UR5, RZ ;  /* 0x0000000532327c24 */ /* 0x000fe2000f8e02ff */
[----:B0-----:R-:W-:Y:S02]  /*6c00*/  LEA.HI.X.SX32 R19, R53, R38, 0x1, P4 ;  /* 0x0000002635137211 */ /* 0x001fe400020f0eff */
[C---:B------:R-:W-:Y:S01]  /*6c10*/  ISETP.LT.AND P4, PT, R51.reuse, UR15, !P0 ;  /* 0x0000000f33007c0c */ /* 0x040fe2000c781270 */
[----:B------:R-:W-:Y:S01]  /*6c20*/  IMAD R51, R51, UR5, RZ ;  /* 0x0000000533337c24 */ /* 0x000fe2000f8e02ff */
[----:B-1----:R-:W-:-:S05]  /*6c30*/  PRMT R9, R13, 0x7632, R9 ;  /* 0x000076320d097816 */ /* 0x002fca0000000009 */
[----:B------:R0:W-:Y:S01]  /*6c40*/  @P2 STG.E.U16 desc[UR20][R10.64], R9 ;  /* 0x000000090a002986 */ /* 0x0001e2000c101514 */
[----:B------:R-:W-:-:S03]  /*6c50*/  LEA R16, P2, R52, R68, 0x1 ;  /* 0x0000004434107211 */ /* 0x000fc600078408ff */
[----:B------:R1:W-:Y:S01]  /*6c60*/  @P5 STG.E.U16 desc[UR20][R18.64], R14 ;  /* 0x0000000e12005986 */ /* 0x0003e2000c101514 */
[----:B------:R-:W-:Y:S02]  /*6c70*/  LEA.HI.X.SX32 R17, R52, R38, 0x1, P2 ;  /* 0x0000002634117211 */ /* 0x000fe400010f0eff */
[-C--:B------:R-:W-:Y:S02]  /*6c80*/  LEA R8, P5, R51, R68.reuse, 0x1 ;  /* 0x0000004433087211 */ /* 0x080fe400078a08ff */
[C---:B------:R-:W-:Y:S01]  /*6c90*/  ISETP.LT.AND P2, PT, R49.reuse, UR15, !P0 ;  /* 0x0000000f31007c0c */ /* 0x040fe2000c741270 */
[----:B------:R-:W-:Y:S01]  /*6ca0*/  IMAD R49, R49, UR5, RZ ;  /* 0x0000000531317c24 */ /* 0x000fe2000f8e02ff */
[----:B0-----:R-:W-:Y:S02]  /*6cb0*/  PRMT R11, R14, 0x7632, R11 ;  /* 0x000076320e0b7816 */ /* 0x001fe4000000000b */
[----:B------:R-:W-:Y:S02]  /*6cc0*/  LEA R10, P6, R50, R68, 0x1 ;  /* 0x00000044320a7211 */ /* 0x000fe400078c08ff */
[----:B------:R-:W-:Y:S01]  /*6cd0*/  LEA.HI.X.SX32 R9, R51, R38, 0x1, P5 ;  /* 0x0000002633097211 */ /* 0x000fe200028f0eff */
[----:B------:R0:W-:Y:S01]  /*6ce0*/  @P1 STG.E.U16 desc[UR20][R16.64], R11 ;  /* 0x0000000b10001986 */ /* 0x0001e2000c101514 */
[C---:B------:R-:W-:Y:S01]  /*6cf0*/  ISETP.LT.AND P1, PT, R48.reuse, UR15, !P0 ;  /* 0x0000000f30007c0c */ /* 0x040fe2000c721270 */
[----:B------:R-:W-:Y:S01]  /*6d00*/  IMAD R48, R48, UR5, RZ ;  /* 0x0000000530307c24 */ /* 0x000fe2000f8e02ff */
[----:B-1----:R-:W-:Y:S01]  /*6d10*/  PRMT R14, R15, 0x7632, R14 ;  /* 0x000076320f0e7816 */ /* 0x002fe2000000000e */
[----:B------:R1:W-:Y:S01]  /*6d20*/  @P4 STG.E.U16 desc[UR20][R8.64], R15 ;  /* 0x0000000f08004986 */ /* 0x0003e2000c101514 */
[----:B------:R-:W-:-:S02]  /*6d30*/  LEA R12, P5, R49, R68, 0x1 ;  /* 0x00000044310c7211 */ /* 0x000fc400078a08ff */
[C---:B------:R-:W-:Y:S01]  /*6d40*/  ISETP.LT.AND P4, PT, R45.reuse, UR15, !P0 ;  /* 0x0000000f2d007c0c */ /* 0x040fe2000c781270 */
[----:B------:R-:W-:Y:S01]  /*6d50*/  IMAD R45, R45, UR5, RZ ;  /* 0x000000052d2d7c24 */ /* 0x000fe2000f8e02ff */
[-C--:B------:R-:W-:Y:S02]  /*6d60*/  LEA.HI.X.SX32 R13, R49, R38.reuse, 0x1, P5 ;  /* 0x00000026310d7211 */ /* 0x080fe400028f0eff */
[----:B0-----:R-:W-:Y:S02]  /*6d70*/  LEA.HI.X.SX32 R11, R50, R38, 0x1, P6 ;  /* 0x00000026320b7211 */ /* 0x001fe400030f0eff */
[----:B-1----:R-:W-:-:S03]  /*6d80*/  PRMT R9, R4, 0x7632, R9 ;  /* 0x0000763204097816 */ /* 0x002fc60000000009 */
[----:B------:R0:W-:Y:S01]  /*6d90*/  @P3 STG.E.U16 desc[UR20][R10.64], R14 ;  /* 0x0000000e0a003986 */ /* 0x0001e2000c101514 */
[----:B------:R-:W-:-:S03]  /*6da0*/  LEA R16, P3, R48, R68, 0x1 ;  /* 0x0000004430107211 */ /* 0x000fc600078608ff */
[----:B------:R1:W-:Y:S01]  /*6db0*/  @P2 STG.E.U16 desc[UR20][R12.64], R4 ;  /* 0x000000040c002986 */ /* 0x0003e2000c101514 */
[----:B------:R-:W-:Y:S02]  /*6dc0*/  LEA.HI.X.SX32 R17, R48, R38, 0x1, P3 ;  /* 0x0000002630117211 */ /* 0x000fe400018f0eff */
[C---:B------:R-:W-:Y:S01]  /*6dd0*/  ISETP.LT.AND P3, PT, R47.reuse, UR15, !P0 ;  /* 0x0000000f2f007c0c */ /* 0x040fe2000c761270 */
[----:B------:R-:W-:Y:S01]  /*6de0*/  IMAD R47, R47, UR5, RZ ;  /* 0x000000052f2f7c24 */ /* 0x000fe2000f8e02ff */
[C---:B------:R-:W-:Y:S01]  /*6df0*/  ISETP.LT.AND P2, PT, R46.reuse, UR15, !P0 ;  /* 0x0000000f2e007c0c */ /* 0x040fe2000c741270 */
[----:B------:R-:W-:Y:S01]  /*6e00*/  IMAD R46, R46, UR5, RZ ;  /* 0x000000052e2e7c24 */ /* 0x000fe2000f8e02ff */
[----:B------:R3:W-:Y:S02]  /*6e10*/  @P1 STG.E.U16 desc[UR20][R16.64], R9 ;  /* 0x0000000910001986 */ /* 0x0007e4000c101514 */
[-C--:B------:R-:W-:Y:S02]  /*6e20*/  LEA R8, P1, R47, R68.reuse, 0x1 ;  /* 0x000000442f087211 */ /* 0x080fe400078208ff */
[----:B0-----:R-:W-:-:S02]  /*6e30*/  LEA R10, P5, R46, R68, 0x1 ;  /* 0x000000442e0a7211 */ /* 0x001fc400078a08ff */
[----:B-1----:R-:W-:Y:S02]  /*6e40*/  LEA R12, P6, R45, R68, 0x1 ;  /* 0x000000442d0c7211 */ /* 0x002fe400078c08ff */
[-C--:B------:R-:W-:Y:S02]  /*6e50*/  LEA.HI.X.SX32 R11, R46, R38.reuse, 0x1, P5 ;  /* 0x000000262e0b7211 */ /* 0x080fe400028f0eff */
[----:B------:R-:W-:Y:S02]  /*6e60*/  PRMT R4, R5, 0x7632, R4 ;  /* 0x0000763205047816 */ /* 0x000fe40000000004 */
[-C--:B---3--:R-:W-:Y:S01]  /*6e70*/  LEA.HI.X.SX32 R9, R47, R38.reuse, 0x1, P1 ;  /* 0x000000262f097211 */ /* 0x088fe200008f0eff */
[----:B------:R-:W-:Y:S01]  /*6e80*/  IMAD R16, R40, UR5, RZ ;  /* 0x0000000528107c24 */ /* 0x000fe2000f8e02ff */
[C---:B------:R-:W-:Y:S01]  /*6e90*/  ISETP.LT.AND P1, PT, R44.reuse, UR15, !P0 ;  /* 0x0000000f2c007c0c */ /* 0x040fe2000c721270 */
[----:B------:R-:W-:Y:S01]  /*6ea0*/  IMAD R44, R44, UR5, RZ ;  /* 0x000000052c2c7c24 */ /* 0x000fe2000f8e02ff */
[----:B------:R-:W-:Y:S01]  /*6eb0*/  LEA.HI.X.SX32 R13, R45, R38, 0x1, P6 ;  /* 0x000000262d0d7211 */ /* 0x000fe200030f0eff */
[----:B------:R0:W-:Y:S03]  /*6ec0*/  @P3 STG.E.U16 desc[UR20][R8.64], R5 ;  /* 0x0000000508003986 */ /* 0x0001e6000c101514 */
[C---:B------:R-:W-:Y:S01]  /*6ed0*/  LEA R14, P3, R44.reuse, R68, 0x1 ;  /* 0x000000442c0e7211 */ /* 0x040fe200078608ff */
[----:B------:R1:W-:Y:S01]  /*6ee0*/  @P2 STG.E.U16 desc[UR20][R10.64], R4 ;  /* 0x000000040a002986 */ /* 0x0003e2000c101514 */
[C---:B------:R-:W-:Y:S01]  /*6ef0*/  ISETP.LT.AND P2, PT, R43.reuse, UR15, !P0 ;  /* 0x0000000f2b007c0c */ /* 0x040fe2000c741270 */
[----:B------:R-:W-:Y:S01]  /*6f00*/  IMAD R43, R43, UR5, RZ ;  /* 0x000000052b2b7c24 */ /* 0x000fe2000f8e02ff */
[----:B------:R-:W-:Y:S01]  /*6f10*/  LEA.HI.X.SX32 R15, R44, R38, 0x1, P3 ;  /* 0x000000262c0f7211 */ /* 0x000fe200018f0eff */
[----:B------:R3:W-:Y:S01]  /*6f20*/  @P4 STG.E.U16 desc[UR20][R12.64], R6 ;  /* 0x000000060c004986 */ /* 0x0007e2000c101514 */
[C---:B------:R-:W-:Y:S01]  /*6f30*/  ISETP.LT.AND P4, PT, R42.reuse, UR15, !P0 ;  /* 0x0000000f2a007c0c */ /* 0x040fe2000c781270 */
[----:B------:R-:W-:Y:S01]  /*6f40*/  IMAD R42, R42, UR5, RZ ;  /* 0x000000052a2a7c24 */ /* 0x000fe2000f8e02ff */
[C---:B------:R-:W-:Y:S01]  /*6f50*/  ISETP.LT.AND P3, PT, R41.reuse, UR15, !P0 ;  /* 0x0000000f29007c0c */ /* 0x040fe2000c761270 */
[----:B------:R-:W-:Y:S01]  /*6f60*/  IMAD R41, R41, UR5, RZ ;  /* 0x0000000529297c24 */ /* 0x000fe2000f8e02ff */
[----:B0-----:R-:W-:-:S02]  /*6f70*/  PRMT R9, R6, 0x7632, R9 ;  /* 0x0000763206097816 */ /* 0x001fc40000000009 */
[-C--:B------:R-:W-:Y:S02]  /*6f80*/  LEA R8, P5, R42, R68.reuse, 0x1 ;  /* 0x000000442a087211 */ /* 0x080fe400078a08ff */
[C---:B-1----:R-:W-:Y:S01]  /*6f90*/  LEA R4, P6, R43.reuse, R68, 0x1 ;  /* 0x000000442b047211 */ /* 0x042fe200078c08ff */
[----:B------:R0:W-:Y:S01]  /*6fa0*/  @P1 STG.E.U16 desc[UR20][R14.64], R9 ;  /* 0x000000090e001986 */ /* 0x0001e2000c101514 */
[----:B------:R-:W-:Y:S02]  /*6fb0*/  ISETP.LT.AND P1, PT, R40, UR15, !P0 ;  /* 0x0000000f28007c0c */ /* 0x000fe4000c721270 */
[----:B------:R-:W-:Y:S02]  /*6fc0*/  LEA.HI.X.SX32 R5, R43, R38, 0x1, P6 ;  /* 0x000000262b057211 */ /* 0x000fe400030f0eff */
[----:B------:R-:W-:Y:S02]  /*6fd0*/  LEA R10, P6, R41, R68, 0x1 ;  /* 0x00000044290a7211 */ /* 0x000fe400078c08ff */
[----:B---3--:R-:W-:Y:S01]  /*6fe0*/  PRMT R6, R7, 0x7632, R6 ;  /* 0x0000763207067816 */ /* 0x008fe20000000006 */
[----:B------:R2:W-:Y:S01]  /*6ff0*/  @P2 STG.E.U16 desc[UR20][R4.64], R7 ;  /* 0x0000000704002986 */ /* 0x0005e2000c101514 */
[----:B------:R-:W-:-:S02]  /*7000*/  LEA.HI.X.SX32 R11, R41, R38, 0x1, P6 ;  /* 0x00000026290b7211 */ /* 0x000fc400030f0eff */
[----:B0-----:R-:W-:Y:S01]  /*7010*/  LEA.HI.X.SX32 R9, R42, R38, 0x1, P5 ;  /* 0x000000262a097211 */ /* 0x001fe200028f0eff */
[----:B------:R-:W-:Y:S01]  /*7020*/  IMAD R15, R2, UR5, RZ ;  /* 0x00000005020f7c24 */ /* 0x000fe2000f8e02ff */
[C---:B------:R-:W-:Y:S01]  /*7030*/  LEA R12, P5, R16.reuse, R68, 0x1 ;  /* 0x00000044100c7211 */ /* 0x040fe200078a08ff */
[----:B------:R-:W-:Y:S02]  /*7040*/  IMAD R14, R3, UR5, RZ ;  /* 0x00000005030e7c24 */ /* 0x000fe4000f8e02ff */
[----:B------:R0:W-:Y:S01]  /*7050*/  @P4 STG.E.U16 desc[UR20][R8.64], R6 ;  /* 0x0000000608004986 */ /* 0x0001e2000c101514 */
[----:B------:R-:W-:Y:S01]  /*7060*/  LEA.HI.X.SX32 R13, R16, R38, 0x1, P5 ;  /* 0x00000026100d7211 */ /* 0x000fe200028f0eff */
[----:B------:R-:W-:Y:S01]  /*7070*/  IMAD R16, R0, UR5, RZ ;  /* 0x0000000500107c24 */ /* 0x000fe2000f8e02ff */
[----:B--2---:R-:W-:Y:S01]  /*7080*/  PRMT R5, R64, 0x7632, R5 ;  /* 0x0000763240057816 */ /* 0x004fe20000000005 */
[----:B------:R-:W-:Y:S01]  /*7090*/  @P3 STG.E.U16 desc[UR20][R10.64], R64 ;  /* 0x000000400a003986 */ /* 0x000fe2000c101514 */
[C---:B------:R-:W-:Y:S01]  /*70a0*/  ISETP.LT.AND P4, PT, R37.reuse, UR15, !P0 ;  /* 0x0000000f25007c0c */ /* 0x040fe2000c781270 */
[----:B------:R-:W-:Y:S01]  /*70b0*/  IMAD R37, R37, UR5, RZ ;  /* 0x0000000525257c24 */ /* 0x000fe2000f8e02ff */
[C---:B------:R-:W-:Y:S01]  /*70c0*/  ISETP.LT.AND P3, PT, R36.reuse, UR15, !P0 ;  /* 0x0000000f24007c0c */ /* 0x040fe2000c761270 */
[----:B------:R1:W-:Y:S01]  /*70d0*/  @P1 STG.E.U16 desc[UR20][R12.64], R5 ;  /* 0x000000050c001986 */ /* 0x0003e2000c101514 */
[----:B------:R-:W-:Y:S01]  /*70e0*/  ISETP.LT.AND P5, PT, R39, UR15, !P0 ;  /* 0x0000000f27007c0c */ /* 0x000fe2000c7a1270 */
[----:B------:R-:W-:-:S02]  /*70f0*/  IMAD R36, R36, UR5, RZ ;  /* 0x0000000524247c24 */ /* 0x000fc4000f8e02ff */
[----:B------:R-:W-:Y:S01]  /*7100*/  IMAD R39, R39, UR5, RZ ;  /* 0x0000000527277c24 */ /* 0x000fe2000f8e02ff */
[CC--:B0-----:R-:W-:Y:S02]  /*7110*/  LEA R6, P1, R37.reuse, R68.reuse, 0x1 ;  /* 0x0000004425067211 */ /* 0x0c1fe400078208ff */
[C---:B------:R-:W-:Y:S02]  /*7120*/  LEA R8, P2, R36.reuse, R68, 0x1 ;  /* 0x0000004424087211 */ /* 0x040fe400078408ff */
[----:B------:R-:W-:Y:S02]  /*7130*/  LEA.HI.X.SX32 R7, R37, R38, 0x1, P1 ;  /* 0x0000002625077211 */ /* 0x000fe400008f0eff */
[-C--:B------:R-:W-:Y:S02]  /*7140*/  LEA R4, P6, R39, R68.reuse, 0x1 ;  /* 0x0000004427047211 */ /* 0x080fe400078c08ff */
[----:B-1----:R-:W-:Y:S02]  /*7150*/  LEA R12, P1, R15, R68, 0x1 ;  /* 0x000000440f0c7211 */ /* 0x002fe400078208ff */
[----:B------:R-:W-:-:S02]  /*7160*/  LEA.HI.X.SX32 R9, R36, R38, 0x1, P2 ;  /* 0x0000002624097211 */ /* 0x000fc400010f0eff */
[-C--:B------:R-:W-:Y:S02]  /*7170*/  LEA.HI.X.SX32 R5, R39, R38.reuse, 0x1, P6 ;  /* 0x0000002627057211 */ /* 0x080fe400030f0eff */
[----:B------:R-:W-:Y:S02]  /*7180*/  ISETP.LT.AND P2, PT, R3, UR15, !P0 ;  /* 0x0000000f03007c0c */ /* 0x000fe4000c741270 */
[----:B------:R-:W-:Y:S01]  /*7190*/  LEA.HI.X.SX32 R13, R15, R38, 0x1, P1 ;  /* 0x000000260f0d7211 */ /* 0x000fe200008f0eff */
[----:B------:R0:W-:Y:S01]  /*71a0*/  @P5 STG.E.U16 desc[UR20][R4.64], R65 ;  /* 0x0000004104005986 */ /* 0x0001e2000c101514 */
[----:B------:R-:W-:Y:S02]  /*71b0*/  LEA R10, P6, R14, R68, 0x1 ;  /* 0x000000440e0a7211 */ /* 0x000fe400078c08ff */
[----:B------:R-:W-:Y:S02]  /*71c0*/  ISETP.LT.AND P1, PT, R2, UR15, !P0 ;  /* 0x0000000f02007c0c */ /* 0x000fe4000c721270 */
[----:B------:R-:W-:-:S02]  /*71d0*/  ISETP.LT.AND P0, PT, R0, UR15, !P0 ;  /* 0x0000000f00007c0c */ /* 0x000fc4000c701270 */
[----:B------:R-:W-:Y:S02]  /*71e0*/  PRMT R3, R65, 0x7632, R3 ;  /* 0x0000763241037816 */ /* 0x000fe40000000003 */
[----:B------:R-:W-:Y:S02]  /*71f0*/  LEA.HI.X.SX32 R11, R14, R38, 0x1, P6 ;  /* 0x000000260e0b7211 */ /* 0x000fe400030f0eff */
[----:B------:R-:W-:Y:S01]  /*7200*/  LEA R14, P6, R16, R68, 0x1 ;  /* 0x00000044100e7211 */ /* 0x000fe200078c08ff */
[----:B------:R1:W-:Y:S01]  /*7210*/  @P4 STG.E.U16 desc[UR20][R6.64], R3 ;  /* 0x0000000306004986 */ /* 0x0003e2000c101514 */
[----:B0-----:R-:W-:Y:S02]  /*7220*/  PRMT R5, R66, 0x7632, R5 ;  /* 0x0000763242057816 */ /* 0x001fe40000000005 */
[----:B------:R-:W-:Y:S01]  /*7230*/  LEA.HI.X.SX32 R15, R16, R38, 0x1, P6 ;  /* 0x00000026100f7211 */ /* 0x000fe200030f0eff */
[----:B------:R0:W-:Y:S04]  /*7240*/  @P3 STG.E.U16 desc[UR20][R8.64], R66 ;  /* 0x0000004208003986 */ /* 0x0001e8000c101514 */
[----:B------:R0:W-:Y:S01]  /*7250*/  @P2 STG.E.U16 desc[UR20][R10.64], R5 ;  /* 0x000000050a002986 */ /* 0x0001e2000c101514 */
[----:B-1----:R-:W-:-:S03]  /*7260*/  PRMT R7, R67, 0x7632, R7 ;  /* 0x0000763243077816 */ /* 0x002fc60000000007 */
[----:B------:R0:W-:Y:S04]  /*7270*/  @P1 STG.E.U16 desc[UR20][R12.64], R67 ;  /* 0x000000430c001986 */ /* 0x0001e8000c101514 */
[----:B------:R0:W-:Y:S01]  /*7280*/  @P0 STG.E.U16 desc[UR20][R14.64], R7 ;  /* 0x000000070e000986 */ /* 0x0001e2000c101514 */
[----:B------:R-:W-:Y:S06]  /*7290*/  BAR.SYNC.DEFER_BLOCKING 0x0 ;  /* 0x0000000000007b1d */ /* 0x000fec0000010000 */
[----:B------:R-:W-:Y:S05]  /*72a0*/  BRA.U UP0, `(.L_x_13) ;  /* 0x0000000100a07547 */ /* 0x000fea000b800000 */
[----:B------:R-:W1:Y:S01]  /*72b0*/  S2UR UR5, SR_CgaCtaId ;  /* 0x00000000000579c3 */ /* 0x000e620000008800 */
[----:B------:R-:W-:Y:S01]  /*72c0*/  NOP ;  /* 0x0000000000007918 */ /* 0x000fe20000000000 */
[----:B------:R-:W-:Y:S01]  /*72d0*/  UMOV UR4, 0x50 ;  /* 0x0000005000047882 */ /* 0x000fe20000000000 */
[----:B------:R-:W-:Y:S02]  /*72e0*/  IMAD.U32 R0, RZ, RZ, UR8 ;  /* 0x00000008ff007e24 */ /* 0x000fe4000f8e00ff */
[----:B------:R-:W-:Y:S02]  /*72f0*/  IMAD.MOV.U32 R3, RZ, RZ, 0x3 ;  /* 0x00000003ff037424 */ /* 0x000fe400078e00ff */
[----:B0-----:R-:W-:Y:S01]  /*7300*/  IMAD.MOV.U32 R7, RZ, RZ, 0x1 ;  /* 0x00000001ff077424 */ /* 0x001fe200078e00ff */
[----:B------:R-:W-:-:S04]  /*7310*/  LOP3.LUT R0, R0, 0xffff, RZ, 0xc0, !PT ;  /* 0x0000ffff00007812 */ /* 0x000fc800078ec0ff */
[----:B------:R-:W-:-:S05]  /*7320*/  SHF.R.U32.HI R0, RZ, 0x5, R0 ;  /* 0x00000005ff007819 */ /* 0x000fca0000011600 */
[----:B------:R-:W-:Y:S01]  /*7330*/  VIADD R2, R0, 0x10 ;  /* 0x0000001000027836 */ /* 0x000fe20000000000 */
[----:B------:R-:W-:Y:S01]  /*7340*/  SHF.L.U32 R0, R3, R0, RZ ;  /* 0x0000000003007219 */ /* 0x000fe200000006ff */
[----:B-1----:R-:W-:-:S03]  /*7350*/  ULEA UR6, UR5, UR4, 0x18 ;  /* 0x0000000405067291 */ /* 0x002fc6000f8ec0ff */
[----:B------:R-:W-:-:S04]  /*7360*/  SHF.L.U32 R3, R7, R2, RZ ;  /* 0x0000000207037219 */ /* 0x000fc800000006ff */
[----:B------:R-:W-:Y:S02]  /*7370*/  LOP3.LUT R0, R3, R0, RZ, 0xfc, !PT ;  /* 0x0000000003007212 */ /* 0x000fe400078efcff */
[----:B------:R-:W0:Y:S02]  /*7380*/  LDS R5, [UR6] ;  /* 0x00000006ff057984 */ /* 0x000e240008000800 */
[C---:B------:R-:W-:Y:S02]  /*7390*/  LOP3.LUT R2, R0.reuse, 0xffff, RZ, 0xc0, !PT ;  /* 0x0000ffff00027812 */ /* 0x040fe400078ec0ff */
[----:B0-----:R-:W-:-:S04]  /*73a0*/  LOP3.LUT R3, R0, 0xffff, R5, 0x80, !PT ;  /* 0x0000ffff00037812 */ /* 0x001fc800078e8005 */
[----:B------:R-:W-:-:S13]  /*73b0*/  ISETP.NE.AND P0, PT, R3, R2, PT ;  /* 0x000000020300720c */ /* 0x000fda0003f05270 */
[----:B------:R-:W-:Y:S05]  /*73c0*/  @P0 BRA `(.L_x_14) ;  /* 0x0000000000500947 */ /* 0x000fea0003800000 */
[----:B------:R-:W-:Y:S02]  /*73d0*/  SHF.R.U32.HI R5, RZ, 0x10, R5 ;  /* 0x00000010ff057819 */ /* 0x000fe40000011605 */
[----:B------:R-:W-:-:S04]  /*73e0*/  SHF.R.U32.HI R2, RZ, 0x10, R0 ;  /* 0x00000010ff027819 */ /* 0x000fc80000011600 */
[----:B------:R-:W-:-:S04]  /*73f0*/  LOP3.LUT R5, R5, R2, RZ, 0xc0, !PT ;  /* 0x0000000205057212 */ /* 0x000fc800078ec0ff */
[----:B------:R-:W-:-:S13]  /*7400*/  ISETP.NE.AND P0, PT, R5, R2, PT ;  /* 0x000000020500720c */ /* 0x000fda0003f05270 */
[----:B------:R-:W-:Y:S05]  /*7410*/  @P0 BRA `(.L_x_15) ;  /* 0x0000000000300947 */ /* 0x000fea0003800000 */
[----:B------:R-:W-:Y:S01]  /*7420*/  R2UR UR4, R0 ;  /* 0x00000000000472ca */ /* 0x000fe200000e0000 */
[----:B------:R-:W-:Y:S01]  /*7430*/  VOTEU.ANY UR5, UPT, PT ;  /* 0x0000000000057886 */ /* 0x000fe200038e0100 */
[----:B------:R-:W0:Y:S01]  /*7440*/  S2R R0, SR_LANEID ;  /* 0x0000000000007919 */ /* 0x000e220000000000 */
[----:B------:R-:W-:-:S10]  /*7450*/  UFLO.U32 UR5, UR5 ;  /* 0x00000005000572bd */ /* 0x000fd400080e0000 */
[----:B------:R-:W-:-:S06]  /*7460*/  ULOP3.LUT UR4, URZ, UR4, URZ, 0x33, !UPT ;  /* 0x00000004ff047292 */ /* 0x000fcc000f8e33ff */
[----:B------:R-:W-:-:S04]  /*7470*/  IMAD.U32 R2, RZ, RZ, UR4 ;  /* 0x00000004ff027e24 */ /* 0x000fc8000f8e00ff */
[----:B------:R-:W1:Y:S02]  /*7480*/  REDUX UR7, R2 ;  /* 0x00000000020773c4 */ /* 0x000e640000000000 */
[----:B------:R2:W-:Y:S01]  /*7490*/  UTCATOMSWS.AND URZ, UR4 ;  /* 0x0000000400ff79e3 */ /* 0x0005e20008000000 */
[----:B0-----:R-:W-:Y:S01]  /*74a0*/  ISETP.EQ.U32.AND P0, PT, R0, UR5, PT ;  /* 0x0000000500007c0c */ /* 0x001fe2000bf02070 */
[----:B-1----:R-:W-:-:S12]  /*74b0*/  IMAD.U32 R0, RZ, RZ, UR7 ;  /* 0x00000007ff007e24 */ /* 0x002fd8000f8e00ff */
[----:B------:R2:W-:Y:S01]  /*74c0*/  @P0 ATOMS.AND RZ, [UR6], R0 ;  /* 0x00000000ffff098c */ /* 0x0005e2000a800006 */
[----:B------:R-:W-:Y:S05]  /*74d0*/  BRA `(.L_x_13) ;  /* 0x0000000000147947 */ /* 0x000fea0003800000 */
.L_x_15:
[----:B------:R-:W-:-:S07]  /*74e0*/  MOV R2, 0x7500 ;  /* 0x0000750000027802 */ /* 0x000fce0000000f00 */
[----:B------:R-:W-:Y:S05]  /*74f0*/  CALL.REL.NOINC `($__internal_0_$__cuda_sm10x_tcgen05_guardrail_trap_col_being_dealloced_not_returned_by_alloc) ;  /* 0x00000000002c7944 */ /* 0x000fea0003c00000 */
[----:B------:R-:W-:Y:S05]  /*7500*/  BRA `(.L_x_13) ;  /* 0x0000000000087947 */ /* 0x000fea0003800000 */
.L_x_14:
[----:B------:R-:W-:-:S07]  /*7510*/  MOV R2, 0x7530 ;  /* 0x0000753000027802 */ /* 0x000fce0000000f00 */
[----:B------:R-:W-:Y:S05]  /*7520*/  CALL.REL.NOINC `($__internal_2_$__cuda_sm10x_tcgen05_guardrail_trap_unallocated_columns_being_dealloced) ;  /* 0x0000000000387944 */ /* 0x000fea0003c00000 */
.L_x_13:
[----:B------:R-:W-:Y:S01]  /*7530*/  NOP ;  /* 0x0000000000007918 */ /* 0x000fe20000000000 */
[----:B--2---:R-:W-:Y:S05]  /*7540*/  EXIT ;  /* 0x000000000000794d */ /* 0x004fea0003800000 */
.L_x_8:
[----:B------:R-:W0:Y:S02]  /*7550*/  SYNCS.PHASECHK.TRANS64.TRYWAIT P2, [UR11], R16 ;  /* 0x00000010ff0075a7 */ /* 0x000e24000804110b */
[----:B0-----:R-:W-:Y:S05]  /*7560*/  @!P2 BRA `(.L_x_8) ;  /* 0xfffffffc00f8a947 */ /* 0x001fea000383ffff */
[----:B------:R-:W-:Y:S05]  /*7570*/  BRA `(.L_x_16) ;  /* 0xffffffd800947947 */ /* 0x000fea000383ffff */
.L_x_12:
[----:B------:R-:W1:Y:S02]  /*7580*/  SYNCS.PHASECHK.TRANS64.TRYWAIT P0, [UR11], R4 ;  /* 0x00000004ff0075a7 */ /* 0x000e64000800110b */
[----:B-1----:R-:W-:Y:S05]  /*7590*/  @!P0 BRA `(.L_x_12) ;  /* 0xfffffffc00f88947 */ /* 0x002fea000383ffff */
[----:B------:R-:W-:Y:S05]  /*75a0*/  BRA `(.L_x_11) ;  /* 0xffffffec00b07947 */ /* 0x000fea000383ffff */
        .weak           $__internal_0_$__cuda_sm10x_tcgen05_guardrail_trap_col_being_dealloced_not_returned_by_alloc
        .type           $__internal_0_$__cuda_sm10x_tcgen05_guardrail_trap_col_being_dealloced_not_returned_by_alloc,@function
        .size           $__internal_0_$__cuda_sm10x_tcgen05_guardrail_trap_col_being_dealloced_not_returned_by_alloc,($__internal_1_$__cuda_sm10x_tcgen05_guardrail_trap_phase_invalid_during_alloc - $__internal_0_$__cuda_sm10x_tcgen05_guardrail_trap_col_being_dealloced_not_returned_by_alloc)
$__internal_0_$__cuda_sm10x_tcgen05_guardrail_trap_col_being_dealloced_not_returned_by_alloc:
[----:B------:R-:W-:Y:S05]  /*75b0*/  BPT.TRAP 0x1 ;  /* 0x000000040000795c */ /* 0x000fea0000300000 */
[----:B------:R-:W-:-:S04]  /*75c0*/  IMAD.MOV.U32 R3, RZ, RZ, 0x0 ;  /* 0x00000000ff037424 */ /* 0x000fc800078e00ff */
[----:B------:R-:W-:Y:S05]  /*75d0*/  RET.REL.NODEC R2 `(matmul_kernel) ;  /* 0xffffff8802887950 */ /* 0x000fea0003c3ffff */
        .weak           $__internal_1_$__cuda_sm10x_tcgen05_guardrail_trap_phase_invalid_during_alloc
        .type           $__internal_1_$__cuda_sm10x_tcgen05_guardrail_trap_phase_invalid_during_alloc,@function
        .size           $__internal_1_$__cuda_sm10x_tcgen05_guardrail_trap_phase_invalid_during_alloc,($__internal_2_$__cuda_sm10x_tcgen05_guardrail_trap_unallocated_columns_being_dealloced - $__internal_1_$__cuda_sm10x_tcgen05_guardrail_trap_phase_invalid_during_alloc)
$__internal_1_$__cuda_sm10x_tcgen05_guardrail_trap_phase_invalid_during_alloc:
[----:B------:R-:W-:Y:S05]  /*75e0*/  BPT.TRAP 0x1 ;  /* 0x000000040000795c */ /* 0x000fea0000300000 */
[----:B------:R-:W-:-:S04]  /*75f0*/  IMAD.MOV.U32 R3, RZ, RZ, 0x0 ;  /* 0x00000000ff037424 */ /* 0x000fc800078e00ff */
[----:B------:R-:W-:Y:S05]  /*7600*/  RET.REL.NODEC R2 `(matmul_kernel) ;  /* 0xffffff88027c7950 */ /* 0x000fea0003c3ffff */
        .weak           $__internal_2_$__cuda_sm10x_tcgen05_guardrail_trap_unallocated_columns_being_dealloced
        .type           $__internal_2_$__cuda_sm10x_tcgen05_guardrail_trap_unallocated_columns_being_dealloced,@function
        .size           $__internal_2_$__cuda_sm10x_tcgen05_guardrail_trap_unallocated_columns_being_dealloced,(.L_x_20 - $__internal_2_$__cuda_sm10x_tcgen05_guardrail_trap_unallocated_columns_being_dealloced)
$__internal_2_$__cuda_sm10x_tcgen05_guardrail_trap_unallocated_columns_being_dealloced:
[----:B------:R-:W-:Y:S05]  /*7610*/  BPT.TRAP 0x1 ;  /* 0x000000040000795c */ /* 0x000fea0000300000 */
[----:B------:R-:W-:-:S04]  /*7620*/  IMAD.MOV.U32 R3, RZ, RZ, 0x0 ;  /* 0x00000000ff037424 */ /* 0x000fc800078e00ff */
[----:B------:R-:W-:Y:S05]  /*7630*/  RET.REL.NODEC R2 `(matmul_kernel) ;  /* 0xffffff8802707950 */ /* 0x000fea0003c3ffff */
.L_x_17:
[----:B------:R-:W-:-:S00]  /*7640*/  BRA `(.L_x_17) ;  /* 0xfffffffc00fc7947 */ /* 0x000fc0000383ffff */
[----:B------:R-:W-:-:S00]  /*7650*/  NOP ;  /* 0x0000000000007918 */ /* 0x000fc00000000000 */
        /* <DEDUP_REMOVED lines=10> */
.L_x_20:


//--------------------- .nv.shared.matmul_kernel  --------------------------
	.section	.nv.shared.matmul_kernel,"aw",@nobits
	.sectionflags	@""
	.align	16
	.zero		1024


//--------------------- .nv.shared.reserved.0     --------------------------
	.section	.nv.shared.reserved.0,"aw",@nobits
	.align	8
	.weak		__nv_reservedSMEM_offset_0_alias
	.size		__nv_reservedSMEM_offset_0_alias, 0, 64
	.other		__nv_reservedSMEM_offset_0_alias,@"STO_CUDA_RESERVED_SHARED STV_DEFAULT"
__nv_reservedSMEM_offset_0_alias:
	.zero		0
.nv.shared.reserved.0:
	.zero		64
	.weak		__nv_reservedSMEM_allocation_phase
	.type		__nv_reservedSMEM_allocation_phase,@object
	.size		__nv_reservedSMEM_allocation_phase,(.L_0 - __nv_reservedSMEM_allocation_phase)
__nv_reservedSMEM_allocation_phase:
	.zero		1
.L_0:
	.zero		7
	.weak		__nv_reservedSMEM_devtool_atexit_pc
	.type		__nv_reservedSMEM_devtool_atexit_pc,@object
	.size		__nv_reservedSMEM_devtool_atexit_pc,(__nv_reservedSMEM_allocation_mask - __nv_reservedSMEM_devtool_atexit_pc)
__nv_reservedSMEM_devtool_atexit_pc:
	.zero		8
	.weak		__nv_reservedSMEM_allocation_mask
	.type		__nv_reservedSMEM_allocation_mask,@object
	.size		__nv_reservedSMEM_allocation_mask,(.L_2 - __nv_reservedSMEM_allocation_mask)
__nv_reservedSMEM_allocation_mask:
	.zero		4
.L_2:


//--------------------- .nv.constant0.matmul_kernel --------------------------
	.section	.nv.constant0.matmul_kernel,"a",@progbits
	.sectionflags	@""
	.align	4
.nv.constant0.matmul_kernel:
	.zero		976


//--------------------- SYMBOLS --------------------------

	.type		.nv.reservedSmem.offset0,@object
	.size		.nv.reservedSmem.offset0,0x4
	.type		.nv.reservedSmem.cap,@object
	.size		.nv.reservedSmem.cap,0x4
